def matmul_kernel(
    a_ptr,
    b_ptr,
    c_ptr,
    M,
    N,
    K,
    stride_am,
    stride_ak,
    stride_bk,
    stride_bn,
    stride_cm,
    stride_cn,
    BLOCK_M: tl.constexpr,
    BLOCK_N: tl.constexpr,
    BLOCK_K: tl.constexpr,
    GROUP_M: tl.constexpr,
):
    pid = tl.program_id(axis=0)
    num_pid_m = tl.cdiv(M, BLOCK_M)
    num_pid_n = tl.cdiv(N, BLOCK_N)
    num_pid_in_group = GROUP_M * num_pid_n
    group_id = pid // num_pid_in_group
    first_pid_m = group_id * GROUP_M
    group_size_m = min(num_pid_m - first_pid_m, GROUP_M)
    pid_m = first_pid_m + ((pid % num_pid_in_group) % group_size_m)
    pid_n = (pid % num_pid_in_group) // group_size_m

    offs_am = (pid_m * BLOCK_M + tl.arange(0, BLOCK_M)) % M
    offs_bn = (pid_n * BLOCK_N + tl.arange(0, BLOCK_N)) % N
    offs_k = tl.arange(0, BLOCK_K)
    a_ptrs = a_ptr + offs_am[:, None] * stride_am + offs_k[None, :] * stride_ak
    b_ptrs = b_ptr + offs_k[:, None] * stride_bk + offs_bn[None, :] * stride_bn

    acc = tl.zeros((BLOCK_M, BLOCK_N), dtype=tl.float32)
    for kk in range(0, tl.cdiv(K, BLOCK_K)):
        a = tl.load(a_ptrs, mask=offs_k[None, :] < K - kk * BLOCK_K, other=0.0)
        b = tl.load(b_ptrs, mask=offs_k[:, None] < K - kk * BLOCK_K, other=0.0)
        acc = tl.dot(a, b, acc)
        a_ptrs += BLOCK_K * stride_ak
        b_ptrs += BLOCK_K * stride_bk

    c = acc.to(c_ptr.dtype.element_ty)
    offs_cm = pid_m * BLOCK_M + tl.arange(0, BLOCK_M)
    offs_cn = pid_n * BLOCK_N + tl.arange(0, BLOCK_N)
    c_ptrs = c_ptr + offs_cm[:, None] * stride_cm + offs_cn[None, :] * stride_cn
    mask = (offs_cm[:, None] < M) & (offs_cn[None, :] < N)
    tl.store(c_ptrs, c, mask=mask)

# config = {"BLOCK_K": 64, "BLOCK_M": 64, "BLOCK_N": 128, "GROUP_M": 1, "arch": "sm_100", "dtype": "fp8e5m2", "num_ctas": 1, "num_stages": 3, "num_warps": 4}
# arch = sm_100


// ===== COMPILED SASS (sm_100a) =====

	.target	sm_100a

	.elftype	@"ET_EXEC"


//--------------------- .note.nv.tkinfo           --------------------------
	.section	.note.nv.tkinfo,"",@"SHT_NOTE"
	.sectionflags	@"SHF_NOTE_NV_TKINFO"
	.tkinfo
        /*0018*/ 	.word	0x00000081
        /*0030*/ 	.string	""
        /*0030*/ 	.string	"ptxas-blackwell"
        /*0030*/ 	.string	"Cuda compilation tools, release 12.9, V12.9.86"
        /*0030*/ 	.string	"Build cuda_12.9.r12.9/compiler.36037853_0"
        /*0030*/ 	.string	"-v  -suppress-debug-info  -lineinfo  -arch sm_100a "



//--------------------- .note.nv.cuver            --------------------------
	.section	.note.nv.cuver,"",@"SHT_NOTE"
	.sectionflags	@"SHF_NOTE_NV_CUVER"
        /*0018*/ 	.short	0x0001
        /*001a*/ 	.short	0x0064
        /*001c*/ 	.short	0x0001
        /*001e*/ 	.short	0x0000
        /*0020*/ 	.short	0x0001
        /*0022*/ 	.short	0x0000


//--------------------- .nv.info                  --------------------------
	.section	.nv.info,"",@"SHT_CUDA_INFO"
	.align	4


	//----- nvinfo : EIATTR_REGCOUNT
	.align		4
        /*0000*/ 	.byte	0x04, 0x2f
        /*0002*/ 	.short	(.L_4 - .L_3)
	.align		4
.L_3:
        /*0004*/ 	.word	index@(matmul_kernel)
        /*0008*/ 	.word	0x000000ff


	//----- nvinfo : EIATTR_FRAME_SIZE
	.align		4
.L_4:
        /*000c*/ 	.byte	0x04, 0x11
        /*000e*/ 	.short	(.L_6 - .L_5)
	.align		4
.L_5:
        /*0010*/ 	.word	index@($__internal_2_$__cuda_sm10x_tcgen05_guardrail_trap_unallocated_columns_being_dealloced)
        /*0014*/ 	.word	0x00000100


	//----- nvinfo : EIATTR_FRAME_SIZE
	.align		4
.L_6:
        /*0018*/ 	.byte	0x04, 0x11
        /*001a*/ 	.short	(.L_8 - .L_7)
	.align		4
.L_7:
        /*001c*/ 	.word	index@($__internal_1_$__cuda_sm10x_tcgen05_guardrail_trap_phase_invalid_during_alloc)
        /*0020*/ 	.word	0x00000100


	//----- nvinfo : EIATTR_FRAME_SIZE
	.align		4
.L_8:
        /*0024*/ 	.byte	0x04, 0x11
        /*0026*/ 	.short	(.L_10 - .L_9)
	.align		4
.L_9:
        /*0028*/ 	.word	index@($__internal_0_$__cuda_sm10x_tcgen05_guardrail_trap_col_being_dealloced_not_returned_by_alloc)
        /*002c*/ 	.word	0x00000100


	//----- nvinfo : EIATTR_FRAME_SIZE
	.align		4
.L_10:
        /*0030*/ 	.byte	0x04, 0x11
        /*0032*/ 	.short	(.L_12 - .L_11)
	.align		4
.L_11:
        /*0034*/ 	.word	index@(matmul_kernel)
        /*0038*/ 	.word	0x00000100


	//----- nvinfo : EIATTR_MIN_STACK_SIZE
	.align		4
.L_12:
        /*003c*/ 	.byte	0x04, 0x12
        /*003e*/ 	.short	(.L_14 - .L_13)
	.align		4
.L_13:
        /*0040*/ 	.word	index@(matmul_kernel)
        /*0044*/ 	.word	0x00000100
.L_14:


//--------------------- .nv.info.matmul_kernel    --------------------------
	.section	.nv.info.matmul_kernel,"",@"SHT_CUDA_INFO"
	.sectionflags	@""
	.align	4


	//----- nvinfo : EIATTR_CUDA_API_VERSION
	.align		4
        /*0000*/ 	.byte	0x04, 0x37
        /*0002*/ 	.short	(.L_16 - .L_15)
.L_15:
        /*0004*/ 	.word	0x00000081


	//----- nvinfo : EIATTR_KPARAM_INFO
	.align		4
.L_16:
        /*0008*/ 	.byte	0x04, 0x17
        /*000a*/ 	.short	(.L_18 - .L_17)
.L_17:
        /*000c*/ 	.word	0x00000000
        /*0010*/ 	.short	0x000d
        /*0012*/ 	.short	0x0048
        /*0014*/ 	.byte	0x00, 0xf4, 0x21, 0x00


	//----- nvinfo : EIATTR_KPARAM_INFO
	.align		4
.L_18:
        /*0018*/ 	.byte	0x04, 0x17
        /*001a*/ 	.short	(.L_20 - .L_19)
.L_19:
        /*001c*/ 	.word	0x00000000
        /*0020*/ 	.short	0x000c
        /*0022*/ 	.short	0x0040
        /*0024*/ 	.byte	0x00, 0xf4, 0x21, 0x00


	//----- nvinfo : EIATTR_KPARAM_INFO
	.align		4
.L_20:
        /*0028*/ 	.byte	0x04, 0x17
        /*002a*/ 	.short	(.L_22 - .L_21)
.L_21:
        /*002c*/ 	.word	0x00000000
        /*0030*/ 	.short	0x000b
        /*0032*/ 	.short	0x0038
        /*0034*/ 	.byte	0x00, 0xf0, 0x11, 0x00


	//----- nvinfo : EIATTR_KPARAM_INFO
	.align		4
.L_22:
        /*0038*/ 	.byte	0x04, 0x17
        /*003a*/ 	.short	(.L_24 - .L_23)
.L_23:
        /*003c*/ 	.word	0x00000000
        /*0040*/ 	.short	0x000a
        /*0042*/ 	.short	0x0034
        /*0044*/ 	.byte	0x00, 0xf0, 0x11, 0x00


	//----- nvinfo : EIATTR_KPARAM_INFO
	.align		4
.L_24:
        /*0048*/ 	.byte	0x04, 0x17
        /*004a*/ 	.short	(.L_26 - .L_25)
.L_25:
        /*004c*/ 	.word	0x00000000
        /*0050*/ 	.short	0x0009
        /*0052*/ 	.short	0x0030
        /*0054*/ 	.byte	0x00, 0xf0, 0x11, 0x00


	//----- nvinfo : EIATTR_KPARAM_INFO
	.align		4
.L_26:
        /*0058*/ 	.byte	0x04, 0x17
        /*005a*/ 	.short	(.L_28 - .L_27)
.L_27:
        /*005c*/ 	.word	0x00000000
        /*0060*/ 	.short	0x0008
        /*0062*/ 	.short	0x002c
        /*0064*/ 	.byte	0x00, 0xf0, 0x11, 0x00


	//----- nvinfo : EIATTR_KPARAM_INFO
	.align		4
.L_28:
        /*0068*/ 	.byte	0x04, 0x17
        /*006a*/ 	.short	(.L_30 - .L_29)
.L_29:
        /*006c*/ 	.word	0x00000000
        /*0070*/ 	.short	0x0007
        /*0072*/ 	.short	0x0028
        /*0074*/ 	.byte	0x00, 0xf0, 0x11, 0x00


	//----- nvinfo : EIATTR_KPARAM_INFO
	.align		4
.L_30:
        /*0078*/ 	.byte	0x04, 0x17
        /*007a*/ 	.short	(.L_32 - .L_31)
.L_31:
        /*007c*/ 	.word	0x00000000
        /*0080*/ 	.short	0x0006
        /*0082*/ 	.short	0x0024
        /*0084*/ 	.byte	0x00, 0xf0, 0x11, 0x00


	//----- nvinfo : EIATTR_KPARAM_INFO
	.align		4
.L_32:
        /*0088*/ 	.byte	0x04, 0x17
        /*008a*/ 	.short	(.L_34 - .L_33)
.L_33:
        /*008c*/ 	.word	0x00000000
        /*0090*/ 	.short	0x0005
        /*0092*/ 	.short	0x0020
        /*0094*/ 	.byte	0x00, 0xf0, 0x11, 0x00


	//----- nvinfo : EIATTR_KPARAM_INFO
	.align		4
.L_34:
        /*0098*/ 	.byte	0x04, 0x17
        /*009a*/ 	.short	(.L_36 - .L_35)
.L_35:
        /*009c*/ 	.word	0x00000000
        /*00a0*/ 	.short	0x0004
        /*00a2*/ 	.short	0x001c
        /*00a4*/ 	.byte	0x00, 0xf0, 0x11, 0x00


	//----- nvinfo : EIATTR_KPARAM_INFO
	.align		4
.L_36:
        /*00a8*/ 	.byte	0x04, 0x17
        /*00aa*/ 	.short	(.L_38 - .L_37)
.L_37:
        /*00ac*/ 	.word	0x00000000
        /*00b0*/ 	.short	0x0003
        /*00b2*/ 	.short	0x0018
        /*00b4*/ 	.byte	0x00, 0xf0, 0x11, 0x00


	//----- nvinfo : EIATTR_KPARAM_INFO
	.align		4
.L_38:
        /*00b8*/ 	.byte	0x04, 0x17
        /*00ba*/ 	.short	(.L_40 - .L_39)
.L_39:
        /*00bc*/ 	.word	0x00000000
        /*00c0*/ 	.short	0x0002
        /*00c2*/ 	.short	0x0010
        /*00c4*/ 	.byte	0x00, 0xf4, 0x21, 0x00


	//----- nvinfo : EIATTR_KPARAM_INFO
	.align		4
.L_40:
        /*00c8*/ 	.byte	0x04, 0x17
        /*00ca*/ 	.short	(.L_42 - .L_41)
.L_41:
        /*00cc*/ 	.word	0x00000000
        /*00d0*/ 	.short	0x0001
        /*00d2*/ 	.short	0x0008
        /*00d4*/ 	.byte	0x00, 0xf4, 0x21, 0x00


	//----- nvinfo : EIATTR_KPARAM_INFO
	.align		4
.L_42:
        /*00d8*/ 	.byte	0x04, 0x17
        /*00da*/ 	.short	(.L_44 - .L_43)
.L_43:
        /*00dc*/ 	.word	0x00000000
        /*00e0*/ 	.short	0x0000
        /*00e2*/ 	.short	0x0000
        /*00e4*/ 	.byte	0x00, 0xf4, 0x21, 0x00


	//----- nvinfo : EIATTR_AT_ENTRY_FRAGMENTS
	.align		4
.L_44:
        /*00e8*/ 	.byte	0x04, 0x4f
        /*00ea*/ 	.short	(.L_46 - .L_45)


	//   ....[0]....
.L_45:
        /*00ec*/ 	.word	0x00000004


	//----- nvinfo : EIATTR_RESERVED_SMEM_USED
	.align		4
.L_46:
        /*00f0*/ 	.byte	0x01, 0x41
	.zero		2


	//----- nvinfo : EIATTR_SPARSE_MMA_MASK
	.align		4
        /*00f4*/ 	.byte	0x03, 0x50
        /*00f6*/ 	.short	0x0000


	//----- nvinfo : EIATTR_TCGEN05_1CTA_USED
	.align		4
        /*00f8*/ 	.byte	0x01, 0x51
	.zero		2


	//----- nvinfo : EIATTR_MAXREG_COUNT
	.align		4
        /*00fc*/ 	.byte	0x03, 0x1b
        /*00fe*/ 	.short	0x00ff


	//----- nvinfo : EIATTR_NUM_BARRIERS
	.align		4
        /*0100*/ 	.byte	0x02, 0x4c
        /*0102*/ 	.byte	0x01
	.zero		1


	//----- nvinfo : EIATTR_ANNOTATIONS
	.align		4
        /*0104*/ 	.byte	0x04, 0x55
        /*0106*/ 	.short	(.L_48 - .L_47)


	//   ....[0]....
.L_47:
        /*0108*/ 	.word	0x00000001
        /*010c*/ 	.byte	0x50, 0x0b, 0x00, 0x00, 0x01, 0x00, 0x00, 0x00, 0xf0, 0x0b, 0x00, 0x00, 0x01, 0x00, 0x00, 0x00
        /* <DEDUP_REMOVED lines=62> */
        /*04fc*/ 	.byte	0x40, 0xd4, 0x00, 0x00, 0x01, 0x00, 0x00, 0x00, 0x60, 0xd4, 0x00, 0x00


	//----- nvinfo : EIATTR_INT_WARP_WIDE_INSTR_OFFSETS
	.align		4
.L_48:
        /*0508*/ 	.byte	0x04, 0x31
        /*050a*/ 	.short	(.L_50 - .L_49)


	//   ....[0]....
.L_49:
        /*050c*/ 	.word	0x00002790


	//   ....[1]....
        /*0510*/ 	.word	0x000027a0


	//   ....[2]....
        /*0514*/ 	.word	0x00004f90


	//   ....[3]....
        /*0518*/ 	.word	0x0000d970


	//   ....[4]....
        /*051c*/ 	.word	0x0000d9c0


	//----- nvinfo : EIATTR_COOP_GROUP_MASK_REGIDS
	.align		4
.L_50:
        /*0520*/ 	.byte	0x04, 0x29
        /*0522*/ 	.short	(.L_52 - .L_51)


	//   ....[0]....
.L_51:
        /*0524*/ 	.word	0xffffffff


	//   ....[1]....
        /*0528*/ 	.word	0xffffffff


	//   ....[2]....
        /*052c*/ 	.word	0xffffffff


	//   ....[3]....
        /*0530*/ 	.word	0xffffffff


	//----- nvinfo : EIATTR_COOP_GROUP_INSTR_OFFSETS
	.align		4
.L_52:
        /*0534*/ 	.byte	0x04, 0x28
        /*0536*/ 	.short	(.L_54 - .L_53)


	//   ....[0]....
.L_53:
        /*0538*/ 	.word	0x00000080


	//   ....[1]....
        /*053c*/ 	.word	0x00000340


	//   ....[2]....
        /*0540*/ 	.word	0x0000d800


	//   ....[3]....
        /*0544*/ 	.word	0x0000da70


	//----- nvinfo : EIATTR_VRC_CTA_INIT_COUNT
	.align		4
.L_54:
        /*0548*/ 	.byte	0x02, 0x4a
        /*054a*/ 	.byte	0x80
	.zero		1


	//----- nvinfo : EIATTR_MBARRIER_INSTR_OFFSETS
	.align		4
        /*054c*/ 	.byte	0x04, 0x39
        /*054e*/ 	.short	(.L_56 - .L_55)


	//   ....[0]....
.L_55:
        /*0550*/ 	.word	0x000028d0
        /*0554*/ 	.word	0x000000ff
        /*0558*/ 	.word	0x00000000
        /*055c*/ 	.short	0x0100
        /*055e*/ 	.byte	0x0a
	.zero		1


	//   ....[1]....
        /*0560*/ 	.word	0x00004fd0
        /*0564*/ 	.word	0x000000ff
        /*0568*/ 	.word	0x00006008
        /*056c*/ 	.short	0x0100
        /*056e*/ 	.byte	0x0d
	.zero		1


	//   ....[2]....
        /*0570*/ 	.word	0x00008450
        /*0574*/ 	.word	0x000000ff
        /*0578*/ 	.word	0x00000000
        /*057c*/ 	.short	0x010a
        /*057e*/ 	.byte	0x0a
	.zero		1


	//   ....[3]....
        /*0580*/ 	.word	0x0000ae90
        /*0584*/ 	.word	0x000000ff
        /*0588*/ 	.word	0x00000000
        /*058c*/ 	.short	0x010a
        /*058e*/ 	.byte	0x0a
	.zero		1


	//   ....[4]....
        /*0590*/ 	.word	0x0000af10
        /*0594*/ 	.word	0x000000ff
        /*0598*/ 	.word	0x00006000
        /*059c*/ 	.short	0x0108
        /*059e*/ 	.byte	0x0d
	.zero		1


	//   ....[5]....
        /*05a0*/ 	.word	0x0000afb0
        /*05a4*/ 	.word	0x000000ff
        /*05a8*/ 	.word	0x00006008
        /*05ac*/ 	.short	0x0108
        /*05ae*/ 	.byte	0x0d
	.zero		1


	//   ....[6]....
        /*05b0*/ 	.word	0x0000da90
        /*05b4*/ 	.word	0x000000ff
        /*05b8*/ 	.word	0x00000000
        /*05bc*/ 	.short	0x010a
        /*05be*/ 	.byte	0x0a
	.zero		1


	//   ....[7]....
        /*05c0*/ 	.word	0x0000dac0
        /*05c4*/ 	.word	0x000000ff
        /*05c8*/ 	.word	0x00000000
        /*05cc*/ 	.short	0x010a
        /*05ce*/ 	.byte	0x0a
	.zero		1


	//----- nvinfo : EIATTR_NUM_MBARRIERS
	.align		4
.L_56:
        /*05d0*/ 	.byte	0x03, 0x38
        /*05d2*/ 	.short	0x0002


	//----- nvinfo : EIATTR_EXIT_INSTR_OFFSETS
	.align		4
        /*05d4*/ 	.byte	0x04, 0x1c
        /*05d6*/ 	.short	(.L_58 - .L_57)


	//   ....[0]....
.L_57:
        /*05d8*/ 	.word	0x0000da80


	//----- nvinfo : EIATTR_REQNTID
	.align		4
.L_58:
        /*05dc*/ 	.byte	0x04, 0x10
        /*05de*/ 	.short	(.L_60 - .L_59)
.L_59:
        /*05e0*/ 	.word	0x00000080
        /*05e4*/ 	.word	0x00000001
        /*05e8*/ 	.word	0x00000001


	//----- nvinfo : EIATTR_CRS_STACK_SIZE
	.align		4
.L_60:
        /*05ec*/ 	.byte	0x04, 0x1e
        /*05ee*/ 	.short	(.L_62 - .L_61)
.L_61:
        /*05f0*/ 	.word	0x00000000


	//----- nvinfo : EIATTR_CBANK_PARAM_SIZE
	.align		4
.L_62:
        /*05f4*/ 	.byte	0x03, 0x19
        /*05f6*/ 	.short	0x0050


	//----- nvinfo : EIATTR_PARAM_CBANK
	.align		4
        /*05f8*/ 	.byte	0x04, 0x0a
        /*05fa*/ 	.short	(.L_64 - .L_63)
	.align		4
.L_63:
        /*05fc*/ 	.word	index@(.nv.constant0.matmul_kernel)
        /*0600*/ 	.short	0x0380
        /*0602*/ 	.short	0x0050


	//----- nvinfo : EIATTR_SW_WAR
	.align		4
.L_64:
        /*0604*/ 	.byte	0x04, 0x36
        /*0606*/ 	.short	(.L_66 - .L_65)
.L_65:
        /*0608*/ 	.word	0x00000008
.L_66:


//--------------------- .nv.compat                --------------------------
	.section	.nv.compat,"",@"SHT_CUDA_COMPAT_INFO"
	.align	4
        /*0000*/ 	.byte	0x02, 0x02, 0x02, 0x00, 0x02, 0x05, 0x05, 0x00, 0x02, 0x03, 0x00, 0x00, 0x02, 0x06, 0x01, 0x00


//--------------------- .nv.callgraph             --------------------------
	.section	.nv.callgraph,"",@"SHT_CUDA_CALLGRAPH"
	.align	4
	.sectionentsize	8
	.align		4
        /*0000*/ 	.word	0x00000000
	.align		4
        /*0004*/ 	.word	0xffffffff
	.align		4
        /*0008*/ 	.word	0x00000000
	.align		4
        /*000c*/ 	.word	0xfffffffe
	.align		4
        /*0010*/ 	.word	0x00000000
	.align		4
        /*0014*/ 	.word	0xfffffffd
	.align		4
        /*0018*/ 	.word	0x00000000
	.align		4
        /*001c*/ 	.word	0xfffffffc


//--------------------- .text.matmul_kernel       --------------------------
	.section	.text.matmul_kernel,"ax",@progbits
	.align	128
        .global         matmul_kernel
        .type           matmul_kernel,@function
        .size           matmul_kernel,(.L_x_20 - matmul_kernel)
        .other          matmul_kernel,@"STO_CUDA_ENTRY STV_DEFAULT"
matmul_kernel:
.text.matmul_kernel:
[----:B------:R-:W0:Y:S01]  /*0000*/  LDC R1, c[0x0][0x37c] ;  /* 0x0000df00ff017b82 */ /* 0x000e220000000800 */
[----:B------:R-:W1:Y:S01]  /*0010*/  S2R R0, SR_TID.X ;  /* 0x0000000000007919 */ /* 0x000e620000002100 */
[----:B0-----:R-:W-:Y:S01]  /*0020*/  VIADD R1, R1, 0xffffff00 ;  /* 0xffffff0001017836 */ /* 0x001fe20000000000 */
[----:B------:R-:W0:Y:S01]  /*0030*/  LDCU.64 UR26, c[0x0][0x358] ;  /* 0x00006b00ff1a77ac */ /* 0x000e220008000a00 */
[----:B-1----:R-:W-:-:S13]  /*0040*/  ISETP.GE.U32.AND P0, PT, R0, 0x20, PT ;  /* 0x000000200000780c */ /* 0x002fda0003f06070 */
[----:B------:R-:W-:Y:S02]  /*0050*/  VOTEU.ANY UP0, P0 ;  /* 0x0000000000ff7886 */ /* 0x000fe40000000100 */
[----:B------:R-:W-:Y:S05]  /*0060*/  BRA.U UP0, `(.L_x_0) ;  /* 0x0000000100b87547 */ /* 0x000fea000b800000 */
[----:B------:R-:W1:Y:S01]  /*0070*/  S2UR UR6, SR_CgaCtaId ;  /* 0x00000000000679c3 */ /* 0x000e620000008800 */
[----:B------:R-:W-:Y:S01]  /*0080*/  NOP ;  /* 0x0000000000007918 */ /* 0x000fe20000000000 */
[----:B------:R-:W-:Y:S02]  /*0090*/  UMOV UR4, 0x40 ;  /* 0x0000004000047882 */ /* 0x000fe40000000000 */
[----:B-1----:R-:W-:-:S09]  /*00a0*/  ULEA UR4, UR6, UR4, 0x18 ;  /* 0x0000000406047291 */ /* 0x002fd2000f8ec0ff */
[----:B------:R-:W1:Y:S01]  /*00b0*/  LDS.U8 R0, [UR4] ;  /* 0x00000004ff007984 */ /* 0x000e620008000000 */
[----:B------:R-:W-:Y:S02]  /*00c0*/  UMOV UR4, 0x400 ;  /* 0x0000040000047882 */ /* 0x000fe40000000000 */
[----:B------:R-:W-:Y:S01]  /*00d0*/  ULEA UR4, UR6, UR4, 0x18 ;  /* 0x0000000406047291 */ /* 0x000fe2000f8ec0ff */
[----:B-1----:R-:W-:-:S13]  /*00e0*/  ISETP.NE.AND P0, PT, R0, RZ, PT ;  /* 0x000000ff0000720c */ /* 0x002fda0003f05270 */
[----:B------:R-:W-:Y:S05]  /*00f0*/  @P0 BRA `(.L_x_1) ;  /* 0x00000000007c0947 */ /* 0x000fea0003800000 */
[----:B------:R-:W-:-:S13]  /*0100*/  ELECT P0, URZ, PT ;  /* 0x0000000000ff782f */ /* 0x000fda0003800000 */
[----:B------:R-:W-:Y:S05]  /*0110*/  @!P0 BRA `(.L_x_2) ;  /* 0x0000000000848947 */ /* 0x000fea0003800000 */
[----:B------:R-:W-:Y:S01]  /*0120*/  UMOV UR5, 0x4 ;  /* 0x0000000400057882 */ /* 0x000fe20000000000 */
[----:B------:R-:W-:Y:S02]  /*0130*/  IMAD.MOV.U32 R4, RZ, RZ, 0x1 ;  /* 0x00000001ff047424 */ /* 0x000fe400078e00ff */
[----:B------:R-:W-:Y:S02]  /*0140*/  IMAD.MOV.U32 R5, RZ, RZ, 0xf ;  /* 0x0000000fff057424 */ /* 0x000fe400078e00ff */
[----:B------:R-:W-:Y:S04]  /*0150*/  DEPBAR.LE SB1, 0x36 ;  /* 0x00009d800000791a */ /* 0x000fe80000000000 */
[----:B------:R-:W1:Y:S02]  /*0160*/  UTCATOMSWS.FIND_AND_SET.ALIGN UP1, UR5, UR5 ;  /* 0x00000005000575e3 */ /* 0x000e640008020800 */
[----:B-1----:R-:W-:-:S04]  /*0170*/  PLOP3.LUT P0, PT, PT, PT, UP1, 0x80, 0x8 ;  /* 0x000000000008781c */ /* 0x002fc80003f0f018 */
[----:B------:R-:W-:-:S04]  /*0180*/  SEL R0, RZ, 0xffffffff, !P0 ;  /* 0xffffffffff007807 */ /* 0x000fc80004000000 */
[----:B------:R-:W-:Y:S01]  /*0190*/  ISETP.NE.AND P0, PT, R0, RZ, PT ;  /* 0x000000ff0000720c */ /* 0x000fe20003f05270 */
[----:B------:R-:W-:-:S12]  /*01a0*/  IMAD.U32 R0, RZ, RZ, UR5 ;  /* 0x00000005ff007e24 */ /* 0x000fd8000f8e00ff */
[----:B------:R-:W-:Y:S05]  /*01b0*/  @P0 BRA `(.L_x_3) ;  /* 0x0000000000240947 */ /* 0x000fea0003800000 */
.L_x_4:
[----:B------:R-:W-:Y:S05]  /*01c0*/  NANOSLEEP 0x64 ;  /* 0x000000640000795d */ /* 0x000fea0003800000 */
[----:B------:R-:W-:-:S05]  /*01d0*/  UMOV UR5, 0x4 ;  /* 0x0000000400057882 */ /* 0x000fca0000000000 */
[----:B------:R-:W-:Y:S04]  /*01e0*/  DEPBAR.LE SB1, 0x36 ;  /* 0x00009d800000791a */ /* 0x000fe80000000000 */
[----:B------:R-:W1:Y:S02]  /*01f0*/  UTCATOMSWS.FIND_AND_SET.ALIGN UP1, UR5, UR5 ;  /* 0x00000005000575e3 */ /* 0x000e640008020800 */
[----:B-1----:R-:W-:-:S04]  /*0200*/  PLOP3.LUT P0, PT, PT, PT, UP1, 0x80, 0x8 ;  /* 0x000000000008781c */ /* 0x002fc80003f0f018 */
[----:B------:R-:W-:-:S04]  /*0210*/  SEL R0, RZ, 0xffffffff, !P0 ;  /* 0xffffffffff007807 */ /* 0x000fc80004000000 */
[----:B------:R-:W-:Y:S01]  /*0220*/  ISETP.NE.AND P0, PT, R0, RZ, PT ;  /* 0x000000ff0000720c */ /* 0x000fe20003f05270 */
[----:B------:R-:W-:-:S12]  /*0230*/  IMAD.U32 R0, RZ, RZ, UR5 ;  /* 0x00000005ff007e24 */ /* 0x000fd8000f8e00ff */
[----:B------:R-:W-:Y:S05]  /*0240*/  @!P0 BRA `(.L_x_4) ;  /* 0xfffffffc00dc8947 */ /* 0x000fea000383ffff */
.L_x_3:
[C---:B------:R-:W-:Y:S01]  /*0250*/  VIADD R3, R0.reuse, 0x10 ;  /* 0x0000001000037836 */ /* 0x040fe20000000000 */
[----:B------:R-:W-:Y:S01]  /*0260*/  UMOV UR5, 0x50 ;  /* 0x0000005000057882 */ /* 0x000fe20000000000 */
[----:B------:R-:W-:Y:S01]  /*0270*/  SHF.L.U32 R2, R5, R0, RZ ;  /* 0x0000000005027219 */ /* 0x000fe200000006ff */
[----:B------:R-:W-:Y:S01]  /*0280*/  ULEA UR5, UR6, UR5, 0x18 ;  /* 0x0000000506057291 */ /* 0x000fe2000f8ec0ff */
[----:B------:R-:W-:Y:S01]  /*0290*/  IMAD.SHL.U32 R0, R0, 0x20, RZ ;  /* 0x0000002000007824 */ /* 0x000fe200078e00ff */
[----:B------:R-:W-:-:S04]  /*02a0*/  SHF.L.U32 R3, R4, R3, RZ ;  /* 0x0000000304037219 */ /* 0x000fc800000006ff */
[----:B------:R-:W-:-:S05]  /*02b0*/  LOP3.LUT R2, R3, R2, RZ, 0xfc, !PT ;  /* 0x0000000203027212 */ /* 0x000fca00078efcff */
[----:B------:R1:W-:Y:S04]  /*02c0*/  ATOMS.OR RZ, [UR5], R2 ;  /* 0x00000002ffff798c */ /* 0x0003e8000b000005 */
[----:B------:R1:W-:Y:S01]  /*02d0*/  STS [UR4], R0 ;  /* 0x00000000ff007988 */ /* 0x0003e20008000804 */
[----:B------:R-:W-:Y:S05]  /*02e0*/  BRA `(.L_x_2) ;  /* 0x0000000000107947 */ /* 0x000fea0003800000 */
.L_x_1:
[----:B------:R-:W-:Y:S01]  /*02f0*/  IMAD.MOV.U32 R0, RZ, RZ, -0x1 ;  /* 0xffffffffff007424 */ /* 0x000fe200078e00ff */
[----:B------:R-:W-:-:S04]  /*0300*/  MOV R2, 0x330 ;  /* 0x0000033000027802 */ /* 0x000fc80000000f00 */
[----:B------:R1:W-:Y:S03]  /*0310*/  STS [UR4], R0 ;  /* 0x00000000ff007988 */ /* 0x0003e60008000804 */
[----:B01----:R-:W-:Y:S05]  /*0320*/  CALL.REL.NOINC `($__internal_1_$__cuda_sm10x_tcgen05_guardrail_trap_phase_invalid_during_alloc) ;  /* 0x000000d400fc7944 */ /* 0x003fea0003c00000 */
.L_x_2:
[----:B------:R-:W-:Y:S05]  /*0330*/  WARPSYNC.ALL ;  /* 0x0000000000007948 */ /* 0x000fea0003800000 */
[----:B------:R-:W-:Y:S01]  /*0340*/  NOP ;  /* 0x0000000000007918 */ /* 0x000fe20000000000 */
.L_x_0:
[----:B------:R-:W2:Y:S01]  /*0350*/  LDC.64 R74, c[0x0][0x398] ;  /* 0x0000e600ff4a7b82 */ /* 0x000ea20000000a00 */
[----:B------:R-:W3:Y:S01]  /*0360*/  S2R R5, SR_CTAID.X ;  /* 0x0000000000057919 */ /* 0x000ee20000002500 */
[----:B------:R-:W4:Y:S01]  /*0370*/  LDCU UR30, c[0x0][0x3a0] ;  /* 0x00007400ff1e77ac */ /* 0x000f220008000800 */
[----:B------:R-:W5:Y:S01]  /*0380*/  S2R R163, SR_TID.X ;  /* 0x0000000000a37919 */ /* 0x000f620000002100 */
[----:B------:R-:W-:Y:S01]  /*0390*/  UMOV UR13, 0x400 ;  /* 0x00000400000d7882 */ /* 0x000fe20000000000 */
[----:B------:R-:W1:Y:S03]  /*03a0*/  LDCU.64 UR16, c[0x0][0x3a8] ;  /* 0x00007500ff1077ac */ /* 0x000e660008000a00 */
[----:B------:R-:W0:Y:S01]  /*03b0*/  S2UR UR5, SR_CgaCtaId ;  /* 0x00000000000579c3 */ /* 0x000e220000008800 */
[----:B------:R-:W0:Y:S01]  /*03c0*/  LDCU UR4, c[0x0][0x3a4] ;  /* 0x00007480ff0477ac */ /* 0x000e220008000800 */
[----:B------:R-:W0:Y:S01]  /*03d0*/  LDCU.128 UR20, c[0x0][0x380] ;  /* 0x00007000ff1477ac */ /* 0x000e220008000c00 */
[----:B------:R-:W-:Y:S01]  /*03e0*/  UMOV UR7, 0x1 ;  /* 0x0000000100077882 */ /* 0x000fe20000000000 */
[----:B----4-:R-:W-:Y:S01]  /*03f0*/  UIADD3 UR32, UPT, UPT, UR30, 0x3f, URZ ;  /* 0x0000003f1e207890 */ /* 0x010fe2000fffe0ff */
[----:B-12---:R-:W-:Y:S01]  /*0400*/  VIADD R0, R75, 0x7f ;  /* 0x0000007f4b007836 */ /* 0x006fe20000000000 */
[----:B------:R-:W-:-:S02]  /*0410*/  IABS R124, R75 ;  /* 0x0000004b007c7213 */ /* 0x000fc40000000000 */
[----:B------:R-:W-:Y:S01]  /*0420*/  UISETP.GT.AND UP1, UPT, UR32, 0x3f, UPT ;  /* 0x0000003f2000788c */ /* 0x000fe2000bf24270 */
[----:B------:R-:W-:Y:S01]  /*0430*/  IMAD.U32 R22, RZ, RZ, UR16 ;  /* 0x00000010ff167e24 */ /* 0x000fe2000f8e00ff */
[----:B------:R-:W-:Y:S01]  /*0440*/  SHF.R.S32.HI R3, RZ, 0x1f, R0 ;  /* 0x0000001fff037819 */ /* 0x000fe20000011400 */
[----:B0-----:R-:W-:-:S03]  /*0450*/  ULEA UR13, UR5, UR13, 0x18 ;  /* 0x0000000d050d7291 */ /* 0x001fc6000f8ec0ff */
[----:B------:R-:W-:Y:S02]  /*0460*/  LEA.HI R3, R3, R0, RZ, 0x7 ;  /* 0x0000000003037211 */ /* 0x000fe400078f38ff */
[----:B---3--:R-:W-:Y:S01]  /*0470*/  IABS R8, R5 ;  /* 0x0000000500087213 */ /* 0x008fe20000000000 */
[----:B------:R-:W-:Y:S01]  /*0480*/  UIADD3 UR10, UPT, UPT, UR13, 0x6000, URZ ;  /* 0x000060000d0a7890 */ /* 0x000fe2000fffe0ff */
[----:B------:R-:W-:Y:S02]  /*0490*/  SHF.R.S32.HI R4, RZ, 0x7, R3 ;  /* 0x00000007ff047819 */ /* 0x000fe40000011403 */
[----:B-----5:R-:W-:Y:S02]  /*04a0*/  SHF.R.U32.HI R242, RZ, 0x6, R163 ;  /* 0x00000006fff27819 */ /* 0x020fe400000116a3 */
[-C--:B------:R-:W-:Y:S02]  /*04b0*/  IABS R7, R4.reuse ;  /* 0x0000000400077213 */ /* 0x080fe40000000000 */
[----:B------:R-:W-:-:S02]  /*04c0*/  IABS R10, R4 ;  /* 0x00000004000a7213 */ /* 0x000fc40000000000 */
[----:B------:R-:W0:Y:S01]  /*04d0*/  I2F.RP R0, R7 ;  /* 0x0000000700007306 */ /* 0x000e220000209400 */
[----:B------:R-:W-:Y:S02]  /*04e0*/  SGXT.U32 R242, R242, 0x1 ;  /* 0x00000001f2f2781a */ /* 0x000fe40000000000 */
[C---:B------:R-:W-:Y:S02]  /*04f0*/  LEA.HI R158, R163.reuse, 0x1e, RZ, 0x1a ;  /* 0x0000001ea39e7811 */ /* 0x040fe400078fd0ff */
[C---:B------:R-:W-:Y:S02]  /*0500*/  LEA.HI R161, R163.reuse, 0xe, RZ, 0x1a ;  /* 0x0000000ea3a17811 */ /* 0x040fe400078fd0ff */
[C---:B------:R-:W-:Y:S01]  /*0510*/  LEA.HI R160, R163.reuse, 0x2e, RZ, 0x1a ;  /* 0x0000002ea3a07811 */ /* 0x040fe200078fd0ff */
[----:B------:R-:W-:Y:S01]  /*0520*/  IMAD R62, R158, UR16, RZ ;  /* 0x000000109e3e7c24 */ /* 0x000fe2000f8e02ff */
[----:B------:R-:W-:Y:S01]  /*0530*/  LEA.HI R159, R163, 0x3e, RZ, 0x1a ;  /* 0x0000003ea39f7811 */ /* 0x000fe200078fd0ff */
[----:B------:R-:W-:Y:S01]  /*0540*/  IMAD R61, R161, UR16, RZ ;  /* 0x00000010a13d7c24 */ /* 0x000fe2000f8e02ff */
[C---:B------:R-:W-:Y:S01]  /*0550*/  LOP3.LUT R166, R163.reuse, 0x3f, RZ, 0xc0, !PT ;  /* 0x0000003fa3a67812 */ /* 0x040fe200078ec0ff */
[----:B------:R-:W-:Y:S01]  /*0560*/  IMAD R63, R160, UR16, RZ ;  /* 0x00000010a03f7c24 */ /* 0x000fe2000f8e02ff */
[----:B------:R-:W-:Y:S01]  /*0570*/  LOP3.LUT R238, R163, 0x7f, RZ, 0xc0, !PT ;  /* 0x0000007fa3ee7812 */ /* 0x000fe200078ec0ff */
[----:B------:R-:W-:Y:S01]  /*0580*/  IMAD R64, R159, UR16, RZ ;  /* 0x000000109f407c24 */ /* 0x000fe2000f8e02ff */
[----:B0-----:R-:W0:Y:S02]  /*0590*/  MUFU.RCP R0, R0 ;  /* 0x0000000000007308 */ /* 0x001e240000001000 */
[----:B0-----:R-:W-:-:S02]  /*05a0*/  VIADD R2, R0, 0xffffffe ;  /* 0x0ffffffe00027836 */ /* 0x001fc40000000000 */
[----:B------:R-:W-:-:S04]  /*05b0*/  IMAD.MOV R0, RZ, RZ, -R10 ;  /* 0x000000ffff007224 */ /* 0x000fc800078e0a0a */
[----:B------:R0:W1:Y:S02]  /*05c0*/  F2I.FTZ.U32.TRUNC.NTZ R3, R2 ;  /* 0x0000000200037305 */ /* 0x000064000021f000 */
[----:B0-----:R-:W-:Y:S02]  /*05d0*/  IMAD.MOV.U32 R2, RZ, RZ, RZ ;  /* 0x000000ffff027224 */ /* 0x001fe400078e00ff */
[----:B-1----:R-:W-:-:S04]  /*05e0*/  IMAD.MOV R6, RZ, RZ, -R3 ;  /* 0x000000ffff067224 */ /* 0x002fc800078e0a03 */
[----:B------:R-:W-:Y:S02]  /*05f0*/  IMAD R9, R6, R7, RZ ;  /* 0x0000000706097224 */ /* 0x000fe400078e02ff */
[----:B------:R-:W-:Y:S02]  /*0600*/  IMAD.MOV.U32 R6, RZ, RZ, R8 ;  /* 0x000000ffff067224 */ /* 0x000fe400078e0008 */
[----:B------:R-:W-:-:S06]  /*0610*/  IMAD.HI.U32 R3, R3, R9, R2 ;  /* 0x0000000903037227 */ /* 0x000fcc00078e0002 */
[----:B------:R-:W-:-:S04]  /*0620*/  IMAD.HI.U32 R3, R3, R6, RZ ;  /* 0x0000000603037227 */ /* 0x000fc800078e00ff */
[----:B------:R-:W-:Y:S01]  /*0630*/  IMAD R0, R3, R0, R6 ;  /* 0x0000000003007224 */ /* 0x000fe200078e0206 */
[----:B------:R-:W-:Y:S04]  /*0640*/  BAR.SYNC.DEFER_BLOCKING 0x0 ;  /* 0x0000000000007b1d */ /* 0x000fe80000010000 */
[----:B------:R-:W-:-:S13]  /*0650*/  ISETP.GT.U32.AND P1, PT, R7, R0, PT ;  /* 0x000000000700720c */ /* 0x000fda0003f24070 */
[----:B------:R-:W-:Y:S02]  /*0660*/  @!P1 IMAD.IADD R0, R0, 0x1, -R7 ;  /* 0x0000000100009824 */ /* 0x000fe400078e0a07 */
[----:B------:R-:W-:Y:S01]  /*0670*/  @!P1 VIADD R3, R3, 0x1 ;  /* 0x0000000103039836 */ /* 0x000fe20000000000 */
[----:B------:R-:W-:Y:S02]  /*0680*/  ISETP.NE.AND P1, PT, R4, RZ, PT ;  /* 0x000000ff0400720c */ /* 0x000fe40003f25270 */
[----:B------:R-:W-:Y:S02]  /*0690*/  ISETP.GE.U32.AND P0, PT, R0, R7, PT ;  /* 0x000000070000720c */ /* 0x000fe40003f06070 */
[----:B------:R-:W-:Y:S01]  /*06a0*/  LOP3.LUT R0, R5, R4, RZ, 0x3c, !PT ;  /* 0x0000000405007212 */ /* 0x000fe200078e3cff */
[----:B------:R-:W0:Y:S03]  /*06b0*/  I2F.RP R7, R124 ;  /* 0x0000007c00077306 */ /* 0x000e260000209400 */
[----:B------:R-:W-:Y:S01]  /*06c0*/  ISETP.GE.AND P2, PT, R0, RZ, PT ;  /* 0x000000ff0000720c */ /* 0x000fe20003f46270 */
[----:B------:R-:W-:-:S06]  /*06d0*/  VIADD R0, R74, 0x3f ;  /* 0x0000003f4a007836 */ /* 0x000fcc0000000000 */
[----:B------:R-:W-:-:S04]  /*06e0*/  @P0 VIADD R3, R3, 0x1 ;  /* 0x0000000103030836 */ /* 0x000fc80000000000 */
[----:B------:R-:W-:Y:S01]  /*06f0*/  IMAD.MOV.U32 R8, RZ, RZ, R3 ;  /* 0x000000ffff087224 */ /* 0x000fe200078e0003 */
[----:B------:R-:W-:Y:S01]  /*0700*/  SHF.R.S32.HI R3, RZ, 0x1f, R0 ;  /* 0x0000001fff037819 */ /* 0x000fe20000011400 */
[----:B0-----:R-:W-:Y:S02]  /*0710*/  MUFU.RCP R7, R7 ;  /* 0x0000000700077308 */ /* 0x001fe40000001000 */
[----:B------:R-:W-:Y:S01]  /*0720*/  @!P2 IMAD.MOV R8, RZ, RZ, -R8 ;  /* 0x000000ffff08a224 */ /* 0x000fe200078e0a08 */
[----:B------:R-:W-:Y:S02]  /*0730*/  LEA.HI R3, R3, R0, RZ, 0x6 ;  /* 0x0000000003037211 */ /* 0x000fe400078f30ff */
[----:B------:R-:W-:-:S04]  /*0740*/  @!P1 LOP3.LUT R8, RZ, R4, RZ, 0x33, !PT ;  /* 0x00000004ff089212 */ /* 0x000fc800078e33ff */
[----:B------:R-:W-:Y:S01]  /*0750*/  LEA.HI.SX32 R3, R3, -R8, 0x1a ;  /* 0x8000000803037211 */ /* 0x000fe200078fd2ff */
[----:B------:R-:W-:-:S03]  /*0760*/  IMAD.MOV R6, RZ, RZ, -R8 ;  /* 0x000000ffff067224 */ /* 0x000fc600078e0a08 */
[----:B------:R-:W-:Y:S01]  /*0770*/  VIMNMX R11, PT, PT, R3, 0x1, PT ;  /* 0x00000001030b7848 */ /* 0x000fe20003fe0100 */
[----:B------:R-:W-:-:S03]  /*0780*/  IMAD R10, R4, R6, R5 ;  /* 0x00000006040a7224 */ /* 0x000fc600078e0205 */
[-C--:B------:R-:W-:Y:S02]  /*0790*/  IABS R9, R11.reuse ;  /* 0x0000000b00097213 */ /* 0x080fe40000000000 */
[----:B------:R-:W-:Y:S02]  /*07a0*/  IABS R4, R10 ;  /* 0x0000000a00047213 */ /* 0x000fe40000000000 */
[----:B------:R-:W0:Y:S08]  /*07b0*/  I2F.RP R0, R9 ;  /* 0x0000000900007306 */ /* 0x000e300000209400 */
[----:B0-----:R-:W0:Y:S02]  /*07c0*/  MUFU.RCP R0, R0 ;  /* 0x0000000000007308 */ /* 0x001e240000001000 */
[----:B0-----:R-:W-:Y:S01]  /*07d0*/  VIADD R2, R0, 0xffffffe ;  /* 0x0ffffffe00027836 */ /* 0x001fe20000000000 */
[----:B------:R-:W-:-:S05]  /*07e0*/  IABS R0, R11 ;  /* 0x0000000b00007213 */ /* 0x000fca0000000000 */
[----:B------:R0:W1:Y:S02]  /*07f0*/  F2I.FTZ.U32.TRUNC.NTZ R3, R2 ;  /* 0x0000000200037305 */ /* 0x000064000021f000 */
[----:B0-----:R-:W-:Y:S02]  /*0800*/  IMAD.MOV.U32 R2, RZ, RZ, RZ ;  /* 0x000000ffff027224 */ /* 0x001fe400078e00ff */
[----:B-1----:R-:W-:-:S04]  /*0810*/  IMAD.MOV R12, RZ, RZ, -R3 ;  /* 0x000000ffff0c7224 */ /* 0x002fc800078e0a03 */
[----:B------:R-:W-:-:S04]  /*0820*/  IMAD R5, R12, R9, RZ ;  /* 0x000000090c057224 */ /* 0x000fc800078e02ff */
[----:B------:R-:W-:Y:S01]  /*0830*/  IMAD.HI.U32 R3, R3, R5, R2 ;  /* 0x0000000503037227 */ /* 0x000fe200078e0002 */
[----:B------:R-:W-:-:S03]  /*0840*/  IABS R5, R74 ;  /* 0x0000004a00057213 */ /* 0x000fc60000000000 */
[----:B------:R-:W-:Y:S02]  /*0850*/  IMAD.MOV.U32 R2, RZ, RZ, R4 ;  /* 0x000000ffff027224 */ /* 0x000fe400078e0004 */
[----:B------:R-:W-:Y:S02]  /*0860*/  IMAD.MOV R4, RZ, RZ, -R0 ;  /* 0x000000ffff047224 */ /* 0x000fe400078e0a00 */
[----:B------:R-:W-:-:S04]  /*0870*/  IMAD.HI.U32 R3, R3, R2, RZ ;  /* 0x0000000203037227 */ /* 0x000fc800078e00ff */
[----:B------:R-:W-:Y:S02]  /*0880*/  IMAD R2, R3, R4, R2 ;  /* 0x0000000403027224 */ /* 0x000fe400078e0202 */
[----:B------:R-:W-:Y:S02]  /*0890*/  IMAD.MOV.U32 R0, RZ, RZ, R5 ;  /* 0x000000ffff007224 */ /* 0x000fe400078e0005 */
[----:B------:R-:W-:Y:S01]  /*08a0*/  VIADD R4, R7, 0xffffffe ;  /* 0x0ffffffe07047836 */ /* 0x000fe20000000000 */
[----:B------:R-:W-:Y:S01]  /*08b0*/  ISETP.GT.U32.AND P1, PT, R9, R2, PT ;  /* 0x000000020900720c */ /* 0x000fe20003f24070 */
[----:B------:R-:W0:Y:S01]  /*08c0*/  I2F.RP R6, R0 ;  /* 0x0000000000067306 */ /* 0x000e220000209400 */
[----:B------:R-:W-:-:S04]  /*08d0*/  SHF.R.U32.HI R7, RZ, 0x5, R163 ;  /* 0x00000005ff077819 */ /* 0x000fc800000116a3 */
[----:B------:R-:W-:Y:S02]  /*08e0*/  R2UR UR8, R7 ;  /* 0x00000000070872ca */ /* 0x000fe400000e0000 */
[----:B------:R-:W-:Y:S01]  /*08f0*/  SHF.R.U32.HI R7, RZ, 0x6, R163 ;  /* 0x00000006ff077819 */ /* 0x000fe200000116a3 */
[----:B------:R1:W2:Y:S04]  /*0900*/  F2I.FTZ.U32.TRUNC.NTZ R5, R4 ;  /* 0x0000000400057305 */ /* 0x0002a8000021f000 */
[----:B------:R-:W-:Y:S02]  /*0910*/  @!P1 IMAD.IADD R2, R2, 0x1, -R9 ;  /* 0x0000000102029824 */ /* 0x000fe400078e0a09 */
[----:B------:R-:W-:Y:S01]  /*0920*/  @!P1 VIADD R3, R3, 0x1 ;  /* 0x0000000103039836 */ /* 0x000fe20000000000 */
[----:B------:R-:W-:Y:S01]  /*0930*/  ISETP.NE.AND P1, PT, R11, RZ, PT ;  /* 0x000000ff0b00720c */ /* 0x000fe20003f25270 */
[----:B0-----:R-:W0:Y:S01]  /*0940*/  MUFU.RCP R6, R6 ;  /* 0x0000000600067308 */ /* 0x001e220000001000 */
[----:B------:R-:W-:Y:S01]  /*0950*/  ISETP.GE.U32.AND P0, PT, R2, R9, PT ;  /* 0x000000090200720c */ /* 0x000fe20003f06070 */
[----:B-1----:R-:W-:Y:S01]  /*0960*/  IMAD.MOV.U32 R4, RZ, RZ, RZ ;  /* 0x000000ffff047224 */ /* 0x002fe200078e00ff */
[----:B------:R-:W-:Y:S01]  /*0970*/  LOP3.LUT R2, R10, R11, RZ, 0x3c, !PT ;  /* 0x0000000b0a027212 */ /* 0x000fe200078e3cff */
[----:B------:R-:W1:Y:S01]  /*0980*/  LDS R9, [UR13] ;  /* 0x0000000dff097984 */ /* 0x000e620008000800 */
[----:B------:R-:W-:Y:S02]  /*0990*/  BAR.SYNC.DEFER_BLOCKING 0x0 ;  /* 0x0000000000007b1d */ /* 0x000fe40000010000 */
[----:B------:R-:W-:Y:S01]  /*09a0*/  ISETP.GE.AND P2, PT, R2, RZ, PT ;  /* 0x000000ff0200720c */ /* 0x000fe20003f46270 */
[----:B--2---:R-:W-:-:S06]  /*09b0*/  IMAD.MOV R125, RZ, RZ, -R5 ;  /* 0x000000ffff7d7224 */ /* 0x004fcc00078e0a05 */
[----:B------:R-:W-:Y:S01]  /*09c0*/  @P0 VIADD R3, R3, 0x1 ;  /* 0x0000000103030836 */ /* 0x000fe20000000000 */
[----:B------:R-:W-:Y:S01]  /*09d0*/  PLOP3.LUT P0, PT, PT, PT, UP1, 0x80, 0x8 ;  /* 0x000000000008781c */ /* 0x000fe20003f0f018 */
[----:B------:R-:W-:Y:S02]  /*09e0*/  IMAD R125, R125, R124, RZ ;  /* 0x0000007c7d7d7224 */ /* 0x000fe400078e02ff */
[----:B------:R-:W-:Y:S02]  /*09f0*/  IMAD.MOV.U32 R2, RZ, RZ, R3 ;  /* 0x000000ffff027224 */ /* 0x000fe400078e0003 */
[----:B0-----:R-:W-:Y:S02]  /*0a00*/  VIADD R6, R6, 0xffffffe ;  /* 0x0ffffffe06067836 */ /* 0x001fe40000000000 */
[----:B------:R-:W-:Y:S01]  /*0a10*/  @!P2 IMAD.MOV R2, RZ, RZ, -R2 ;  /* 0x000000ffff02a224 */ /* 0x000fe200078e0a02 */
[----:B------:R-:W-:Y:S01]  /*0a20*/  @!P1 LOP3.LUT R2, RZ, R11, RZ, 0x33, !PT ;  /* 0x0000000bff029212 */ /* 0x000fe200078e33ff */
[----:B------:R-:W0:Y:S01]  /*0a30*/  F2I.FTZ.U32.TRUNC.NTZ R3, R6 ;  /* 0x0000000600037305 */ /* 0x000e22000021f000 */
[----:B------:R-:W-:Y:S01]  /*0a40*/  IMAD.HI.U32 R125, R5, R125, R4 ;  /* 0x0000007d057d7227 */ /* 0x000fe200078e0004 */
[----:B------:R-:W-:-:S03]  /*0a50*/  SGXT.U32 R4, R7, 0x1 ;  /* 0x000000010704781a */ /* 0x000fc60000000000 */
[----:B------:R-:W-:Y:S01]  /*0a60*/  IMAD.SHL.U32 R129, R2, 0x80, RZ ;  /* 0x0000008002817824 */ /* 0x000fe200078e00ff */
[----:B------:R-:W-:Y:S01]  /*0a70*/  ISETP.LT.AND P0, PT, R4, UR30, P0 ;  /* 0x0000001e04007c0c */ /* 0x000fe20008701270 */
[----:B------:R-:W-:Y:S02]  /*0a80*/  IMAD.MOV R4, RZ, RZ, -R2 ;  /* 0x000000ffff047224 */ /* 0x000fe400078e0a02 */
[C---:B------:R-:W-:Y:S01]  /*0a90*/  IMAD.IADD R215, R129.reuse, 0x1, R158 ;  /* 0x0000000181d77824 */ /* 0x040fe200078e029e */
[----:B------:R-:W-:Y:S01]  /*0aa0*/  LOP3.LUT R237, R129, R242, RZ, 0xfc, !PT ;  /* 0x000000f281ed7212 */ /* 0x000fe200078efcff */
[----:B------:R-:W-:Y:S01]  /*0ab0*/  IMAD R4, R11, R4, R10 ;  /* 0x000000040b047224 */ /* 0x000fe200078e020a */
[C-C-:B------:R-:W-:Y:S01]  /*0ac0*/  LOP3.LUT R229, R129.reuse, 0x2, R242.reuse, 0xfe, !PT ;  /* 0x0000000281e57812 */ /* 0x140fe200078efef2 */
[C---:B------:R-:W-:Y:S01]  /*0ad0*/  IMAD.IADD R223, R129.reuse, 0x1, R161 ;  /* 0x0000000181df7824 */ /* 0x040fe200078e02a1 */
[----:B------:R-:W-:Y:S01]  /*0ae0*/  IABS R123, R237 ;  /* 0x000000ed007b7213 */ /* 0x000fe20000000000 */
[--C-:B0-----:R-:W-:Y:S01]  /*0af0*/  IMAD.MOV R7, RZ, RZ, -R3.reuse ;  /* 0x000000ffff077224 */ /* 0x101fe200078e0a03 */
[C---:B------:R-:W-:Y:S01]  /*0b00*/  LOP3.LUT R224, R129.reuse, 0xc, R242, 0xfe, !PT ;  /* 0x0000000c81e07812 */ /* 0x040fe200078efef2 */
[----:B------:R-:W-:Y:S01]  /*0b10*/  IMAD.IADD R207, R129, 0x1, R160 ;  /* 0x0000000181cf7824 */ /* 0x000fe200078e02a0 */
[----:B------:R-:W-:Y:S01]  /*0b20*/  IABS R122, R229 ;  /* 0x000000e5007a7213 */ /* 0x000fe20000000000 */
[----:B------:R-:W-:Y:S01]  /*0b30*/  IMAD.HI.U32 R2, R125, R123, RZ ;  /* 0x0000007b7d027227 */ /* 0x000fe200078e00ff */
[----:B------:R-:W-:Y:S01]  /*0b40*/  IABS R117, R224 ;  /* 0x000000e000757213 */ /* 0x000fe20000000000 */
[----:B------:R-:W-:Y:S01]  /*0b50*/  STL [R1+0x8c], R229 ;  /* 0x00008ce501007387 */ /* 0x000fe20000100800 */
[C---:B------:R-:W-:Y:S01]  /*0b60*/  LOP3.LUT R228, R129.reuse, 0x4, R242, 0xfe, !PT ;  /* 0x0000000481e47812 */ /* 0x040fe200078efef2 */
[----:B------:R-:W-:Y:S01]  /*0b70*/  IMAD.MOV R6, RZ, RZ, -R2 ;  /* 0x000000ffff067224 */ /* 0x000fe200078e0a02 */
[--C-:B------:R-:W-:Y:S01]  /*0b80*/  LOP3.LUT R227, R129, 0x6, R242.reuse, 0xfe, !PT ;  /* 0x0000000681e37812 */ /* 0x100fe200078efef2 */
[----:B------:R-:W-:Y:S01]  /*0b90*/  IMAD R7, R7, R0, RZ ;  /* 0x0000000007077224 */ /* 0x000fe200078e02ff */
[--C-:B------:R-:W-:Y:S01]  /*0ba0*/  LOP3.LUT R220, R129, 0x14, R242.reuse, 0xfe, !PT ;  /* 0x0000001481dc7812 */ /* 0x100fe200078efef2 */
[----:B------:R-:W-:Y:S01]  /*0bb0*/  IMAD.MOV.U32 R2, RZ, RZ, RZ ;  /* 0x000000ffff027224 */ /* 0x000fe200078e00ff */
[----:B------:R-:W-:Y:S01]  /*0bc0*/  IABS R121, R228 ;  /* 0x000000e400797213 */ /* 0x000fe20000000000 */
[----:B------:R-:W-:Y:S01]  /*0bd0*/  IMAD.HI.U32 R5, R125, R122, RZ ;  /* 0x0000007a7d057227 */ /* 0x000fe200078e00ff */
[----:B------:R-:W-:Y:S01]  /*0be0*/  LOP3.LUT R226, R129, 0x8, R242, 0xfe, !PT ;  /* 0x0000000881e27812 */ /* 0x000fe200078efef2 */
[----:B------:R-:W-:Y:S01]  /*0bf0*/  STL [R1+0x88], R228 ;  /* 0x000088e401007387 */ /* 0x000fe20000100800 */
[----:B------:R-:W-:Y:S01]  /*0c00*/  IABS R120, R227 ;  /* 0x000000e300787213 */ /* 0x000fe20000000000 */
[----:B------:R-:W-:Y:S01]  /*0c10*/  IMAD.HI.U32 R2, R3, R7, R2 ;  /* 0x0000000703027227 */ /* 0x000fe200078e0002 */
[----:B------:R-:W-:Y:S01]  /*0c20*/  IABS R113, R220 ;  /* 0x000000dc00717213 */ /* 0x000fe20000000000 */
[----:B------:R-:W-:Y:S01]  /*0c30*/  STL [R1+0x84], R227 ;  /* 0x000084e301007387 */ /* 0x000fe20000100800 */
[--C-:B------:R-:W-:Y:S01]  /*0c40*/  LOP3.LUT R225, R129, 0xa, R242.reuse, 0xfe, !PT ;  /* 0x0000000a81e17812 */ /* 0x100fe200078efef2 */
[----:B------:R-:W-:Y:S01]  /*0c50*/  IMAD.HI.U32 R7, R125, R117, RZ ;  /* 0x000000757d077227 */ /* 0x000fe200078e00ff */
[----:B------:R-:W-:Y:S01]  /*0c60*/  IABS R119, R226 ;  /* 0x000000e200777213 */ /* 0x000fe20000000000 */
[----:B------:R-:W-:Y:S01]  /*0c70*/  STL [R1+0x80], R226 ;  /* 0x000080e201007387 */ /* 0x000fe20000100800 */
[----:B------:R-:W-:Y:S01]  /*0c80*/  LOP3.LUT R222, R129, 0x10, R242, 0xfe, !PT ;  /* 0x0000001081de7812 */ /* 0x000fe200078efef2 */
[----:B------:R-:W-:Y:S01]  /*0c90*/  IMAD.MOV R5, RZ, RZ, -R5 ;  /* 0x000000ffff057224 */ /* 0x000fe200078e0a05 */
[----:B------:R-:W-:Y:S01]  /*0ca0*/  IABS R118, R225 ;  /* 0x000000e100767213 */ /* 0x000fe20000000000 */
[----:B------:R-:W-:Y:S01]  /*0cb0*/  IMAD.MOV R7, RZ, RZ, -R7 ;  /* 0x000000ffff077224 */ /* 0x000fe200078e0a07 */
[----:B------:R-:W-:Y:S01]  /*0cc0*/  IABS R115, R222 ;  /* 0x000000de00737213 */ /* 0x000fe20000000000 */
[----:B------:R-:W-:Y:S01]  /*0cd0*/  IMAD.IADD R3, R8, 0x1, R4 ;  /* 0x0000000108037824 */ /* 0x000fe200078e0204 */
[----:B------:R-:W-:Y:S01]  /*0ce0*/  IABS R108, R215 ;  /* 0x000000d7006c7213 */ /* 0x000fe20000000000 */
[C---:B------:R-:W-:Y:S01]  /*0cf0*/  IMAD R122, R124.reuse, R5, R122 ;  /* 0x000000057c7a7224 */ /* 0x040fe200078e027a */
[----:B------:R-:W-:Y:S01]  /*0d00*/  IABS R116, R223 ;  /* 0x000000df00747213 */ /* 0x000fe20000000000 */
[----:B------:R-:W-:Y:S01]  /*0d10*/  IMAD.HI.U32 R4, R125, R121, RZ ;  /* 0x000000797d047227 */ /* 0x000fe200078e00ff */
[C-C-:B------:R-:W-:Y:S01]  /*0d20*/  LOP3.LUT R218, R129.reuse, 0x18, R242.reuse, 0xfe, !PT ;  /* 0x0000001881da7812 */ /* 0x140fe200078efef2 */
[----:B------:R-:W-:Y:S01]  /*0d30*/  STL [R1+0x7c], R225 ;  /* 0x00007ce101007387 */ /* 0x000fe20000100800 */
[--C-:B------:R-:W-:Y:S01]  /*0d40*/  LOP3.LUT R217, R129, 0x1a, R242.reuse, 0xfe, !PT ;  /* 0x0000001a81d97812 */ /* 0x100fe200078efef2 */
[----:B------:R-:W-:Y:S01]  /*0d50*/  IMAD.HI.U32 R5, R125, R120, RZ ;  /* 0x000000787d057227 */ /* 0x000fe200078e00ff */
[----:B-1----:R-:W-:Y:S01]  /*0d60*/  R2UR UR12, R9 ;  /* 0x00000000090c72ca */ /* 0x002fe200000e0000 */
[----:B------:R-:W-:Y:S01]  /*0d70*/  STL [R1+0x78], R224 ;  /* 0x000078e001007387 */ /* 0x000fe20000100800 */
[----:B------:R-:W-:Y:S01]  /*0d80*/  LOP3.LUT R209, R129, 0x2a, R242, 0xfe, !PT ;  /* 0x0000002a81d17812 */ /* 0x000fe200078efef2 */
[C---:B------:R-:W-:Y:S01]  /*0d90*/  IMAD R117, R124.reuse, R7, R117 ;  /* 0x000000077c757224 */ /* 0x040fe200078e0275 */
[----:B------:R-:W-:Y:S01]  /*0da0*/  IABS R111, R218 ;  /* 0x000000da006f7213 */ /* 0x000fe20000000000 */
[----:B------:R-:W-:Y:S01]  /*0db0*/  IMAD.HI.U32 R7, R125, R113, RZ ;  /* 0x000000717d077227 */ /* 0x000fe200078e00ff */
[----:B------:R-:W-:Y:S01]  /*0dc0*/  IABS R110, R217 ;  /* 0x000000d9006e7213 */ /* 0x000fe20000000000 */
[----:B------:R-:W-:Y:S01]  /*0dd0*/  STL [R1+0x74], R223 ;  /* 0x000074df01007387 */ /* 0x000fe20000100800 */
[----:B------:R-:W-:Y:S01]  /*0de0*/  IABS R102, R209 ;  /* 0x000000d100667213 */ /* 0x000fe20000000000 */
[----:B------:R-:W-:Y:S01]  /*0df0*/  IMAD.MOV R8, RZ, RZ, -R4 ;  /* 0x000000ffff087224 */ /* 0x000fe200078e0a04 */
[--C-:B------:R-:W-:Y:S01]  /*0e00*/  LOP3.LUT R221, R129, 0x12, R242.reuse, 0xfe, !PT ;  /* 0x0000001281dd7812 */ /* 0x100fe200078efef2 */
[----:B------:R-:W-:Y:S01]  /*0e10*/  IMAD.HI.U32 R4, R125, R119, RZ ;  /* 0x000000777d047227 */ /* 0x000fe200078e00ff */
[C-C-:B------:R-:W-:Y:S01]  /*0e20*/  LOP3.LUT R213, R129.reuse, 0x22, R242.reuse, 0xfe, !PT ;  /* 0x0000002281d57812 */ /* 0x140fe200078efef2 */
[----:B------:R-:W-:Y:S01]  /*0e30*/  STL [R1+0x70], R222 ;  /* 0x000070de01007387 */ /* 0x000fe20000100800 */
[C-C-:B------:R-:W-:Y:S01]  /*0e40*/  LOP3.LUT R212, R129.reuse, 0x24, R242.reuse, 0xfe, !PT ;  /* 0x0000002481d47812 */ /* 0x140fe200078efef2 */
[----:B------:R-:W-:Y:S01]  /*0e50*/  IMAD.MOV R5, RZ, RZ, -R5 ;  /* 0x000000ffff057224 */ /* 0x000fe200078e0a05 */
[C-C-:B------:R-:W-:Y:S01]  /*0e60*/  LOP3.LUT R205, R129.reuse, 0x32, R242.reuse, 0xfe, !PT ;  /* 0x0000003281cd7812 */ /* 0x140fe200078efef2 */
[----:B------:R-:W-:Y:S01]  /*0e70*/  IMAD.MOV R7, RZ, RZ, -R7 ;  /* 0x000000ffff077224 */ /* 0x000fe200078e0a07 */
[----:B------:R-:W-:Y:S01]  /*0e80*/  IABS R114, R221 ;  /* 0x000000dd00727213 */ /* 0x000fe20000000000 */
[C---:B------:R-:W-:Y:S01]  /*0e90*/  IMAD R123, R124.reuse, R6, R123 ;  /* 0x000000067c7b7224 */ /* 0x040fe200078e027b */
[----:B------:R-:W-:Y:S01]  /*0ea0*/  LOP3.LUT R216, R129, 0x1c, R242, 0xfe, !PT ;  /* 0x0000001c81d87812 */ /* 0x000fe200078efef2 */
[----:B------:R-:W-:Y:S01]  /*0eb0*/  IMAD.HI.U32 R6, R125, R118, RZ ;  /* 0x000000767d067227 */ /* 0x000fe200078e00ff */
[----:B------:R-:W-:Y:S01]  /*0ec0*/  IABS R106, R213 ;  /* 0x000000d5006a7213 */ /* 0x000fe20000000000 */
[----:B------:R-:W-:Y:S01]  /*0ed0*/  STL [R1+0x6c], R221 ;  /* 0x00006cdd01007387 */ /* 0x000fe20000100800 */
[----:B------:R-:W-:Y:S01]  /*0ee0*/  IABS R105, R212 ;  /* 0x000000d400697213 */ /* 0x000fe20000000000 */
[----:B------:R-:W-:Y:S01]  /*0ef0*/  IMAD.MOV R4, RZ, RZ, -R4 ;  /* 0x000000ffff047224 */ /* 0x000fe200078e0a04 */
[----:B------:R-:W-:Y:S01]  /*0f00*/  LOP3.LUT R210, R129, 0x28, R242, 0xfe, !PT ;  /* 0x0000002881d27812 */ /* 0x000fe200078efef2 */
[C---:B------:R-:W-:Y:S01]  /*0f10*/  IMAD R120, R124.reuse, R5, R120 ;  /* 0x000000057c787224 */ /* 0x040fe200078e0278 */
[----:B------:R-:W-:Y:S01]  /*0f20*/  IABS R98, R205 ;  /* 0x000000cd00627213 */ /* 0x000fe20000000000 */
[----:B------:R-:W-:Y:S01]  /*0f30*/  IMAD.HI.U32 R5, R125, R115, RZ ;  /* 0x000000737d057227 */ /* 0x000fe200078e00ff */
[----:B------:R-:W-:Y:S01]  /*0f40*/  IABS R109, R216 ;  /* 0x000000d8006d7213 */ /* 0x000fe20000000000 */
[----:B------:R-:W-:Y:S01]  /*0f50*/  STL [R1+0x68], R220 ;  /* 0x000068dc01007387 */ /* 0x000fe20000100800 */
[----:B------:R-:W-:Y:S01]  /*0f60*/  IABS R103, R210 ;  /* 0x000000d200677213 */ /* 0x000fe20000000000 */
[----:B------:R-:W-:Y:S01]  /*0f70*/  IMAD R113, R124, R7, R113 ;  /* 0x000000077c717224 */ /* 0x000fe200078e0271 */
[--C-:B------:R-:W-:Y:S01]  /*0f80*/  LOP3.LUT R200, R129, 0x3c, R242.reuse, 0xfe, !PT ;  /* 0x0000003c81c87812 */ /* 0x100fe200078efef2 */
[----:B------:R-:W-:Y:S01]  /*0f90*/  IMAD.HI.U32 R7, R125, R108, RZ ;  /* 0x0000006c7d077227 */ /* 0x000fe200078e00ff */
[----:B------:R-:W-:-:S02]  /*0fa0*/  LOP3.LUT R219, R129, 0x16, R242, 0xfe, !PT ;  /* 0x0000001681db7812 */ /* 0x000fc400078efef2 */
[C---:B------:R-:W-:Y:S01]  /*0fb0*/  LOP3.LUT R211, R129.reuse, 0x26, R242, 0xfe, !PT ;  /* 0x0000002681d37812 */ /* 0x040fe200078efef2 */
[----:B------:R-:W-:Y:S01]  /*0fc0*/  IMAD.MOV R9, RZ, RZ, -R6 ;  /* 0x000000ffff097224 */ /* 0x000fe200078e0a06 */
[----:B------:R-:W-:Y:S01]  /*0fd0*/  IABS R100, R207 ;  /* 0x000000cf00647213 */ /* 0x000fe20000000000 */
[C---:B------:R-:W-:Y:S01]  /*0fe0*/  IMAD R119, R124.reuse, R4, R119 ;  /* 0x000000047c777224 */ /* 0x040fe200078e0277 */
[--C-:B------:R-:W-:Y:S01]  /*0ff0*/  LOP3.LUT R208, R129, 0x2c, R242.reuse, 0xfe, !PT ;  /* 0x0000002c81d07812 */ /* 0x100fe200078efef2 */
[----:B------:R-:W-:Y:S01]  /*1000*/  IMAD.HI.U32 R4, R125, R116, RZ ;  /* 0x000000747d047227 */ /* 0x000fe200078e00ff */
[----:B------:R-:W-:Y:S01]  /*1010*/  IABS R93, R200 ;  /* 0x000000c8005d7213 */ /* 0x000fe20000000000 */
[----:B------:R-:W-:Y:S01]  /*1020*/  STL [R1+0x64], R219 ;  /* 0x000064db01007387 */ /* 0x000fe20000100800 */
[----:B------:R-:W-:Y:S01]  /*1030*/  IABS R112, R219 ;  /* 0x000000db00707213 */ /* 0x000fe20000000000 */
[----:B------:R-:W-:Y:S01]  /*1040*/  IMAD.MOV R5, RZ, RZ, -R5 ;  /* 0x000000ffff057224 */ /* 0x000fe200078e0a05 */
[C---:B------:R-:W-:Y:S01]  /*1050*/  LOP3.LUT R214, R129.reuse, 0x20, R242, 0xfe, !PT ;  /* 0x0000002081d67812 */ /* 0x040fe200078efef2 */
[----:B------:R-:W-:Y:S01]  /*1060*/  IMAD.MOV R7, RZ, RZ, -R7 ;  /* 0x000000ffff077224 */ /* 0x000fe200078e0a07 */
[----:B------:R-:W-:Y:S01]  /*1070*/  IABS R104, R211 ;  /* 0x000000d300687213 */ /* 0x000fe20000000000 */
[C---:B------:R-:W-:Y:S01]  /*1080*/  IMAD R118, R124.reuse, R9, R118 ;  /* 0x000000097c767224 */ /* 0x040fe200078e0276 */
[C---:B------:R-:W-:Y:S01]  /*1090*/  LOP3.LUT R206, R129.reuse, 0x30, R242, 0xfe, !PT ;  /* 0x0000003081ce7812 */ /* 0x040fe200078efef2 */
[----:B------:R-:W-:Y:S01]  /*10a0*/  IMAD.MOV R9, RZ, RZ, -R4 ;  /* 0x000000ffff097224 */ /* 0x000fe200078e0a04 */
[----:B------:R-:W-:Y:S01]  /*10b0*/  IABS R101, R208 ;  /* 0x000000d000657213 */ /* 0x000fe20000000000 */
[C---:B------:R-:W-:Y:S01]  /*10c0*/  IMAD R115, R124.reuse, R5, R115 ;  /* 0x000000057c737224 */ /* 0x040fe200078e0273 */
[----:B------:R-:W-:Y:S01]  /*10d0*/  LOP3.LUT R202, R129, 0x38, R242, 0xfe, !PT ;  /* 0x0000003881ca7812 */ /* 0x000fe200078efef2 */
[----:B------:R-:W-:Y:S01]  /*10e0*/  IMAD.HI.U32 R4, R125, R111, RZ ;  /* 0x0000006f7d047227 */ /* 0x000fe200078e00ff */
[----:B------:R-:W-:Y:S01]  /*10f0*/  LOP3.LUT R195, R237, 0x46, RZ, 0xfc, !PT ;  /* 0x00000046edc37812 */ /* 0x000fe200078efcff */
[----:B------:R-:W-:Y:S01]  /*1100*/  STL [R1+0x60], R218 ;  /* 0x000060da01007387 */ /* 0x000fe20000100800 */
[----:B------:R-:W-:Y:S01]  /*1110*/  IABS R107, R214 ;  /* 0x000000d6006b7213 */ /* 0x000fe20000000000 */
[----:B------:R-:W-:Y:S01]  /*1120*/  IMAD.HI.U32 R5, R125, R110, RZ ;  /* 0x0000006e7d057227 */ /* 0x000fe200078e00ff */
[----:B------:R-:W-:Y:S01]  /*1130*/  IABS R99, R206 ;  /* 0x000000ce00637213 */ /* 0x000fe20000000000 */
[----:B------:R-:W-:Y:S01]  /*1140*/  STL [R1+0x5c], R217 ;  /* 0x00005cd901007387 */ /* 0x000fe20000100800 */
[----:B------:R-:W-:Y:S01]  /*1150*/  IABS R95, R202 ;  /* 0x000000ca005f7213 */ /* 0x000fe20000000000 */
[C---:B------:R-:W-:Y:S01]  /*1160*/  IMAD R108, R124.reuse, R7, R108 ;  /* 0x000000077c6c7224 */ /* 0x040fe200078e026c */
[--C-:B------:R-:W-:Y:S01]  /*1170*/  LOP3.LUT R203, R129, 0x36, R242.reuse, 0xfe, !PT ;  /* 0x0000003681cb7812 */ /* 0x100fe200078efef2 */
[----:B------:R-:W-:Y:S01]  /*1180*/  IMAD.HI.U32 R7, R125, R102, RZ ;  /* 0x000000667d077227 */ /* 0x000fe200078e00ff */
[----:B------:R-:W-:Y:S01]  /*1190*/  IABS R89, R195 ;  /* 0x000000c300597213 */ /* 0x000fe20000000000 */
[----:B------:R-:W-:Y:S01]  /*11a0*/  STL [R1+0x58], R216 ;  /* 0x000058d801007387 */ /* 0x000fe20000100800 */
[C---:B------:R-:W-:Y:S01]  /*11b0*/  LOP3.LUT R204, R129.reuse, 0x34, R242, 0xfe, !PT ;  /* 0x0000003481cc7812 */ /* 0x040fe200078efef2 */
[----:B------:R-:W-:Y:S01]  /*11c0*/  IMAD.MOV R4, RZ, RZ, -R4 ;  /* 0x000000ffff047224 */ /* 0x000fe200078e0a04 */
[----:B------:R-:W-:Y:S01]  /*11d0*/  LOP3.LUT R201, R129, 0x3a, R242, 0xfe, !PT ;  /* 0x0000003a81c97812 */ /* 0x000fe200078efef2 */
[----:B------:R-:W-:Y:S01]  /*11e0*/  IMAD.MOV R5, RZ, RZ, -R5 ;  /* 0x000000ffff057224 */ /* 0x000fe200078e0a05 */
[----:B------:R-:W-:Y:S01]  /*11f0*/  IABS R96, R203 ;  /* 0x000000cb00607213 */ /* 0x000fe20000000000 */
[----:B------:R-:W-:Y:S01]  /*1200*/  IMAD.MOV R7, RZ, RZ, -R7 ;  /* 0x000000ffff077224 */ /* 0x000fe200078e0a07 */
[----:B------:R-:W-:Y:S01]  /*1210*/  LOP3.LUT R197, R237, 0x42, RZ, 0xfc, !PT ;  /* 0x00000042edc57812 */ /* 0x000fe200078efcff */
[----:B------:R-:W-:Y:S01]  /*1220*/  IMAD.HI.U32 R6, R125, R114, RZ ;  /* 0x000000727d067227 */ /* 0x000fe200078e00ff */
[C---:B------:R-:W-:Y:S01]  /*1230*/  LOP3.LUT R198, R237.reuse, 0x40, RZ, 0xfc, !PT ;  /* 0x00000040edc67812 */ /* 0x040fe200078efcff */
[----:B------:R-:W-:Y:S01]  /*1240*/  STL [R1+0x54], R215 ;  /* 0x000054d701007387 */ /* 0x000fe20000100800 */
[----:B------:R-:W-:Y:S01]  /*1250*/  LOP3.LUT R190, R237, 0x52, RZ, 0xfc, !PT ;  /* 0x00000052edbe7812 */ /* 0x000fe200078efcff */
[C---:B------:R-:W-:Y:S01]  /*1260*/  IMAD R111, R124.reuse, R4, R111 ;  /* 0x000000047c6f7224 */ /* 0x040fe200078e026f */
[----:B------:R-:W-:Y:S01]  /*1270*/  IABS R97, R204 ;  /* 0x000000cc00617213 */ /* 0x000fe20000000000 */
[C---:B------:R-:W-:Y:S01]  /*1280*/  IMAD R110, R124.reuse, R5, R110 ;  /* 0x000000057c6e7224 */ /* 0x040fe200078e026e */
[----:B------:R-:W-:Y:S01]  /*1290*/  IABS R94, R201 ;  /* 0x000000c9005e7213 */ /* 0x000fe20000000000 */
[----:B------:R-:W-:Y:S01]  /*12a0*/  IMAD.HI.U32 R4, R125, R106, RZ ;  /* 0x0000006a7d047227 */ /* 0x000fe200078e00ff */
[----:B------:R-:W-:Y:S01]  /*12b0*/  IABS R91, R197 ;  /* 0x000000c5005b7213 */ /* 0x000fe20000000000 */
[----:B------:R-:W-:Y:S01]  /*12c0*/  STL [R1+0x50], R214 ;  /* 0x000050d601007387 */ /* 0x000fe20000100800 */
[----:B------:R-:W-:Y:S01]  /*12d0*/  LOP3.LUT R196, R237, 0x44, RZ, 0xfc, !PT ;  /* 0x00000044edc47812 */ /* 0x000fe200078efcff */
[----:B------:R-:W-:Y:S01]  /*12e0*/  IMAD.HI.U32 R5, R125, R105, RZ ;  /* 0x000000697d057227 */ /* 0x000fe200078e00ff */
[----:B------:R-:W-:Y:S01]  /*12f0*/  IABS R92, R198 ;  /* 0x000000c6005c7213 */ /* 0x000fe20000000000 */
[----:B------:R-:W-:Y:S01]  /*1300*/  STL [R1+0x4c], R213 ;  /* 0x00004cd501007387 */ /* 0x000fe20000100800 */
[----:B------:R-:W-:Y:S01]  /*1310*/  LOP3.LUT R193, R237, 0x4a, RZ, 0xfc, !PT ;  /* 0x0000004aedc17812 */ /* 0x000fe200078efcff */
[C---:B------:R-:W-:Y:S01]  /*1320*/  IMAD R102, R124.reuse, R7, R102 ;  /* 0x000000077c667224 */ /* 0x040fe200078e0266 */
[----:B------:R-:W-:Y:S01]  /*1330*/  IABS R84, R190 ;  /* 0x000000be00547213 */ /* 0x000fe20000000000 */
[----:B------:R-:W-:Y:S01]  /*1340*/  IMAD.HI.U32 R7, R125, R98, RZ ;  /* 0x000000627d077227 */ /* 0x000fe200078e00ff */
[----:B------:R-:W-:Y:S01]  /*1350*/  IABS R90, R196 ;  /* 0x000000c4005a7213 */ /* 0x000fe20000000000 */
[----:B------:R-:W-:Y:S01]  /*1360*/  STL [R1+0x48], R212 ;  /* 0x000048d401007387 */ /* 0x000fe20000100800 */
[C---:B------:R-:W-:Y:S01]  /*1370*/  LOP3.LUT R192, R237.reuse, 0x4c, RZ, 0xfc, !PT ;  /* 0x0000004cedc07812 */ /* 0x040fe200078efcff */
[----:B------:R-:W-:Y:S01]  /*1380*/  IMAD.MOV R11, RZ, RZ, -R6 ;  /* 0x000000ffff0b7224 */ /* 0x000fe200078e0a06 */
[----:B------:R-:W-:Y:S01]  /*1390*/  LOP3.LUT R191, R237, 0x50, RZ, 0xfc, !PT ;  /* 0x00000050edbf7812 */ /* 0x000fe200078efcff */
[C---:B------:R-:W-:Y:S01]  /*13a0*/  IMAD R116, R124.reuse, R9, R116 ;  /* 0x000000097c747224 */ /* 0x040fe200078e0274 */
[----:B------:R-:W-:Y:S01]  /*13b0*/  IABS R87, R193 ;  /* 0x000000c100577213 */ /* 0x000fe20000000000 */
[----:B------:R-:W-:Y:S01]  /*13c0*/  IMAD.HI.U32 R6, R125, R109, RZ ;  /* 0x0000006d7d067227 */ /* 0x000fe200078e00ff */
[C---:B------:R-:W-:Y:S01]  /*13d0*/  LOP3.LUT R185, R237.reuse, 0x5c, RZ, 0xfc, !PT ;  /* 0x0000005cedb97812 */ /* 0x040fe200078efcff */
[----:B------:R-:W-:Y:S01]  /*13e0*/  STL [R1+0x44], R211 ;  /* 0x000044d301007387 */ /* 0x000fe20000100800 */
[----:B------:R-:W-:Y:S01]  /*13f0*/  IABS R86, R192 ;  /* 0x000000c000567213 */ /* 0x000fe20000000000 */
[----:B------:R-:W-:Y:S01]  /*1400*/  IMAD.MOV R9, RZ, RZ, -R4 ;  /* 0x000000ffff097224 */ /* 0x000fe200078e0a04 */
[----:B------:R-:W-:Y:S01]  /*1410*/  IABS R85, R191 ;  /* 0x000000bf00557213 */ /* 0x000fe20000000000 */
[----:B------:R-:W-:Y:S01]  /*1420*/  IMAD.MOV R5, RZ, RZ, -R5 ;  /* 0x000000ffff057224 */ /* 0x000fe200078e0a05 */
[----:B------:R-:W-:Y:S01]  /*1430*/  LOP3.LUT R188, R237, 0x56, RZ, 0xfc, !PT ;  /* 0x00000056edbc7812 */ /* 0x000fe200078efcff */
[----:B------:R-:W-:Y:S01]  /*1440*/  IMAD.HI.U32 R4, R125, R103, RZ ;  /* 0x000000677d047227 */ /* 0x000fe200078e00ff */
[----:B------:R-:W-:Y:S01]  /*1450*/  IABS R77, R185 ;  /* 0x000000b9004d7213 */ /* 0x000fe20000000000 */
[----:B------:R-:W-:Y:S01]  /*1460*/  STL [R1+0x40], R210 ;  /* 0x000040d201007387 */ /* 0x000fe20000100800 */
[C---:B------:R-:W-:Y:S01]  /*1470*/  LOP3.LUT R194, R237.reuse, 0x48, RZ, 0xfc, !PT ;  /* 0x00000048edc27812 */ /* 0x040fe200078efcff */
[----:B------:R-:W-:Y:S01]  /*1480*/  IMAD.MOV R7, RZ, RZ, -R7 ;  /* 0x000000ffff077224 */ /* 0x000fe200078e0a07 */
[C---:B------:R-:W-:Y:S01]  /*1490*/  LOP3.LUT R187, R237.reuse, 0x58, RZ, 0xfc, !PT ;  /* 0x00000058edbb7812 */ /* 0x040fe200078efcff */
[----:B------:R-:W-:Y:S01]  /*14a0*/  IMAD.MOV R6, RZ, RZ, -R6 ;  /* 0x000000ffff067224 */ /* 0x000fe200078e0a06 */
[----:B------:R-:W-:Y:S01]  /*14b0*/  LOP3.LUT R186, R237, 0x5a, RZ, 0xfc, !PT ;  /* 0x0000005aedba7812 */ /* 0x000fe200078efcff */
[C---:B------:R-:W-:Y:S01]  /*14c0*/  IMAD R105, R124.reuse, R5, R105 ;  /* 0x000000057c697224 */ /* 0x040fe200078e0269 */
[----:B------:R-:W-:Y:S01]  /*14d0*/  IABS R82, R188 ;  /* 0x000000bc00527213 */ /* 0x000fe20000000000 */
[----:B------:R-:W-:Y:S01]  /*14e0*/  IMAD.MOV R4, RZ, RZ, -R4 ;  /* 0x000000ffff047224 */ /* 0x000fe200078e0a04 */
[----:B------:R-:W-:Y:S01]  /*14f0*/  IABS R88, R194 ;  /* 0x000000c200587213 */ /* 0x000fe20000000000 */
[----:B------:R-:W-:Y:S01]  /*1500*/  IMAD.HI.U32 R5, R125, R100, RZ ;  /* 0x000000647d057227 */ /* 0x000fe200078e00ff */
[----:B------:R-:W-:Y:S01]  /*1510*/  LOP3.LUT R189, R237, 0x54, RZ, 0xfc, !PT ;  /* 0x00000054edbd7812 */ /* 0x000fe200078efcff */
[----:B------:R-:W-:Y:S01]  /*1520*/  STL [R1+0x3c], R209 ;  /* 0x00003cd101007387 */ /* 0x000fe20000100800 */
[----:B------:R-:W-:Y:S01]  /*1530*/  IABS R79, R187 ;  /* 0x000000bb004f7213 */ /* 0x000fe20000000000 */
[C---:B------:R-:W-:Y:S01]  /*1540*/  IMAD R98, R124.reuse, R7, R98 ;  /* 0x000000077c627224 */ /* 0x040fe200078e0262 */
[----:B------:R-:W-:Y:S01]  /*1550*/  IABS R78, R186 ;  /* 0x000000ba004e7213 */ /* 0x000fe20000000000 */
[C---:B------:R-:W-:Y:S01]  /*1560*/  IMAD R121, R124.reuse, R8, R121 ;  /* 0x000000087c797224 */ /* 0x040fe200078e0279 */
[----:B------:R-:W-:Y:S01]  /*1570*/  IABS R83, R189 ;  /* 0x000000bd00537213 */ /* 0x000fe20000000000 */
[----:B------:R-:W-:Y:S01]  /*1580*/  IMAD.HI.U32 R7, R125, R93, RZ ;  /* 0x0000005d7d077227 */ /* 0x000fe200078e00ff */
[C---:B------:R-:W-:Y:S01]  /*1590*/  LOP3.LUT R182, R237.reuse, 0x64, RZ, 0xfc, !PT ;  /* 0x00000064edb67812 */ /* 0x040fe200078efcff */
[----:B------:R-:W-:Y:S01]  /*15a0*/  STL [R1+0x38], R208 ;  /* 0x000038d001007387 */ /* 0x000fe20000100800 */
[----:B------:R-:W-:Y:S01]  /*15b0*/  LOP3.LUT R184, R237, 0x60, RZ, 0xfc, !PT ;  /* 0x00000060edb87812 */ /* 0x000fe200078efcff */
[----:B------:R-:W-:Y:S01]  /*15c0*/  IMAD.HI.U32 R8, R125, R112, RZ ;  /* 0x000000707d087227 */ /* 0x000fe200078e00ff */
[----:B------:R-:W-:Y:S01]  /*15d0*/  IABS R72, R182 ;  /* 0x000000b600487213 */ /* 0x000fe20000000000 */
[----:B------:R-:W-:Y:S01]  /*15e0*/  STL [R1+0x34], R207 ;  /* 0x000034cf01007387 */ /* 0x000fe20000100800 */
[----:B------:R-:W-:Y:S01]  /*15f0*/  IABS R76, R184 ;  /* 0x000000b8004c7213 */ /* 0x000fe20000000000 */
[C---:B------:R-:W-:Y:S01]  /*1600*/  IMAD R109, R124.reuse, R6, R109 ;  /* 0x000000067c6d7224 */ /* 0x040fe200078e026d */
[----:B------:R-:W-:Y:S01]  /*1610*/  LOP3.LUT R180, R237, 0x68, RZ, 0xfc, !PT ;  /* 0x00000068edb47812 */ /* 0x000fe200078efcff */
[----:B------:R-:W-:Y:S01]  /*1620*/  IMAD.HI.U32 R6, R125, R104, RZ ;  /* 0x000000687d067227 */ /* 0x000fe200078e00ff */
[C---:B------:R-:W-:Y:S01]  /*1630*/  LOP3.LUT R178, R237.reuse, 0x6c, RZ, 0xfc, !PT ;  /* 0x0000006cedb27812 */ /* 0x040fe200078efcff */
[----:B------:R-:W-:Y:S01]  /*1640*/  STL [R1+0x30], R206 ;  /* 0x000030ce01007387 */ /* 0x000fe20000100800 */
[----:B------:R-:W-:Y:S01]  /*1650*/  IABS R70, R180 ;  /* 0x000000b400467213 */ /* 0x000fe20000000000 */
[C---:B------:R-:W-:Y:S01]  /*1660*/  IMAD R103, R124.reuse, R4, R103 ;  /* 0x000000047c677224 */ /* 0x040fe200078e0267 */
[----:B------:R-:W-:Y:S01]  /*1670*/  IABS R68, R178 ;  /* 0x000000b200447213 */ /* 0x000fe20000000000 */
[----:B------:R-:W-:Y:S01]  /*1680*/  IMAD.MOV R5, RZ, RZ, -R5 ;  /* 0x000000ffff057224 */ /* 0x000fe200078e0a05 */
[----:B------:R-:W-:Y:S01]  /*1690*/  LOP3.LUT R176, R237, 0x72, RZ, 0xfc, !PT ;  /* 0x00000072edb07812 */ /* 0x000fe200078efcff */
        /* <DEDUP_REMOVED lines=8> */
[----:B------:R-:W-:Y:S01]  /*1720*/  IMAD R114, R124, R11, R114 ;  /* 0x0000000b7c727224 */ /* 0x000fe200078e0272 */
[----:B------:R-:W-:Y:S01]  /*1730*/  STL [R1+0x28], R204 ;  /* 0x000028cc01007387 */ /* 0x000fe20000100800 */
[----:B------:R-:W-:Y:S01]  /*1740*/  IMAD.HI.U32 R8, R125, R107, RZ ;  /* 0x0000006b7d087227 */ /* 0x000fe200078e00ff */
[----:B------:R-:W-:-:S02]  /*1750*/  IABS R69, R179 ;  /* 0x000000b300457213 */ /* 0x000fc40000000000 */
[----:B------:R-:W-:Y:S01]  /*1760*/  STL [R1+0x24], R203 ;  /* 0x000024cb01007387 */ /* 0x000fe20000100800 */
[----:B------:R-:W-:Y:S01]  /*1770*/  IMAD.MOV R11, RZ, RZ, -R6 ;  /* 0x000000ffff0b7224 */ /* 0x000fe200078e0a06 */
[----:B------:R-:W-:Y:S01]  /*1780*/  LOP3.LUT R181, R237, 0x66, RZ, 0xfc, !PT ;  /* 0x00000066edb57812 */ /* 0x000fe200078efcff */
[----:B------:R-:W-:Y:S01]  /*1790*/  IMAD R100, R124, R5, R100 ;  /* 0x000000057c647224 */ /* 0x000fe200078e0264 */
[----:B------:R-:W-:Y:S01]  /*17a0*/  STL [R1+0x20], R202 ;  /* 0x000020ca01007387 */ /* 0x000fe20000100800 */
[----:B------:R-:W-:Y:S01]  /*17b0*/  IMAD.HI.U32 R6, R125, R99, RZ ;  /* 0x000000637d067227 */ /* 0x000fe200078e00ff */
[----:B------:R-:W-:Y:S02]  /*17c0*/  LOP3.LUT R177, R237, 0x70, RZ, 0xfc, !PT ;  /* 0x00000070edb17812 */ /* 0x000fe400078efcff */
[----:B------:R-:W-:Y:S01]  /*17d0*/  STL [R1+0x1c], R201 ;  /* 0x00001cc901007387 */ /* 0x000fe20000100800 */
[----:B------:R-:W-:Y:S01]  /*17e0*/  IMAD.MOV R4, RZ, RZ, -R4 ;  /* 0x000000ffff047224 */ /* 0x000fe200078e0a04 */
[----:B------:R-:W-:Y:S01]  /*17f0*/  IABS R71, R181 ;  /* 0x000000b500477213 */ /* 0x000fe20000000000 */
[----:B------:R-:W-:Y:S01]  /*1800*/  IMAD.HI.U32 R5, R125, R95, RZ ;  /* 0x0000005f7d057227 */ /* 0x000fe200078e00ff */
[----:B------:R-:W-:Y:S01]  /*1810*/  STL [R1+0x18], R200 ;  /* 0x000018c801007387 */ /* 0x000fe20000100800 */
[----:B------:R-:W-:-:S02]  /*1820*/  IABS R67, R177 ;  /* 0x000000b100437213 */ /* 0x000fc40000000000 */
[----:B------:R-:W-:Y:S02]  /*1830*/  IMAD R93, R124, R7, R93 ;  /* 0x000000077c5d7224 */ /* 0x000fe400078e025d */
[----:B------:R-:W-:-:S04]  /*1840*/  IMAD.HI.U32 R7, R125, R89, RZ ;  /* 0x000000597d077227 */ /* 0x000fc800078e00ff */
[----:B------:R-:W-:Y:S02]  /*1850*/  IMAD.MOV R8, RZ, RZ, -R8 ;  /* 0x000000ffff087224 */ /* 0x000fe400078e0a08 */
[----:B------:R-:W-:Y:S02]  /*1860*/  IMAD.MOV R6, RZ, RZ, -R6 ;  /* 0x000000ffff067224 */ /* 0x000fe400078e0a06 */
[----:B------:R-:W-:Y:S02]  /*1870*/  IMAD R101, R124, R4, R101 ;  /* 0x000000047c657224 */ /* 0x000fe400078e0265 */
[----:B------:R-:W-:Y:S02]  /*1880*/  IMAD.MOV R5, RZ, RZ, -R5 ;  /* 0x000000ffff057224 */ /* 0x000fe400078e0a05 */
[----:B------:R-:W-:-:S04]  /*1890*/  IMAD.HI.U32 R4, R125, R96, RZ ;  /* 0x000000607d047227 */ /* 0x000fc800078e00ff */
[----:B------:R-:W-:Y:S02]  /*18a0*/  IMAD.MOV R7, RZ, RZ, -R7 ;  /* 0x000000ffff077224 */ /* 0x000fe400078e0a07 */
[C---:B------:R-:W-:Y:S02]  /*18b0*/  IMAD R107, R124.reuse, R8, R107 ;  /* 0x000000087c6b7224 */ /* 0x040fe400078e026b */
[----:B------:R-:W-:Y:S02]  /*18c0*/  IMAD.IADD R199, R129, 0x1, R159 ;  /* 0x0000000181c77824 */ /* 0x000fe400078e029f */
[C---:B------:R-:W-:Y:S02]  /*18d0*/  IMAD R106, R124.reuse, R9, R106 ;  /* 0x000000097c6a7224 */ /* 0x040fe400078e026a */
[----:B------:R-:W-:Y:S01]  /*18e0*/  IMAD.HI.U32 R8, R125, R97, RZ ;  /* 0x000000617d087227 */ /* 0x000fe200078e00ff */
[----:B------:R-:W-:Y:S01]  /*18f0*/  IABS R65, R199 ;  /* 0x000000c700417213 */ /* 0x000fe20000000000 */
[----:B------:R-:W-:Y:S02]  /*1900*/  STL [R1+0x14], R199 ;  /* 0x000014c701007387 */ /* 0x000fe40000100800 */
[----:B------:R-:W-:-:S02]  /*1910*/  IMAD R99, R124, R6, R99 ;  /* 0x000000067c637224 */ /* 0x000fc400078e0263 */
[----:B------:R-:W-:Y:S01]  /*1920*/  IMAD R95, R124, R5, R95 ;  /* 0x000000057c5f7224 */ /* 0x000fe200078e025f */
[----:B------:R-:W-:Y:S01]  /*1930*/  STL [R1+0x10], R198 ;  /* 0x000010c601007387 */ /* 0x000fe20000100800 */
[----:B------:R-:W-:-:S03]  /*1940*/  IMAD.HI.U32 R6, R125, R94, RZ ;  /* 0x0000005e7d067227 */ /* 0x000fc600078e00ff */
[----:B------:R-:W-:Y:S01]  /*1950*/  STL [R1+0xec], R197 ;  /* 0x0000ecc501007387 */ /* 0x000fe20000100800 */
[----:B------:R-:W-:Y:S02]  /*1960*/  IMAD.MOV R9, RZ, RZ, -R4 ;  /* 0x000000ffff097224 */ /* 0x000fe400078e0a04 */
[C---:B------:R-:W-:Y:S01]  /*1970*/  IMAD.HI.U32 R5, R125.reuse, R91, RZ ;  /* 0x0000005b7d057227 */ /* 0x040fe200078e00ff */
[----:B------:R-:W-:Y:S03]  /*1980*/  STL [R1+0xe8], R196 ;  /* 0x0000e8c401007387 */ /* 0x000fe60000100800 */
[C---:B------:R-:W-:Y:S01]  /*1990*/  IMAD.HI.U32 R4, R125.reuse, R92, RZ ;  /* 0x0000005c7d047227 */ /* 0x040fe200078e00ff */
[----:B------:R-:W-:Y:S03]  /*19a0*/  STL [R1+0xfc], R195 ;  /* 0x0000fcc301007387 */ /* 0x000fe60000100800 */
[----:B------:R-:W-:Y:S01]  /*19b0*/  IMAD R89, R124, R7, R89 ;  /* 0x000000077c597224 */ /* 0x000fe200078e0259 */
[----:B------:R-:W-:Y:S01]  /*19c0*/  STL [R1+0xf8], R194 ;  /* 0x0000f8c201007387 */ /* 0x000fe20000100800 */
[----:B------:R-:W-:-:S03]  /*19d0*/  IMAD.HI.U32 R7, R125, R84, RZ ;  /* 0x000000547d077227 */ /* 0x000fc600078e00ff */
[----:B------:R-:W-:Y:S01]  /*19e0*/  STL [R1+0xf4], R193 ;  /* 0x0000f4c101007387 */ /* 0x000fe20000100800 */
[C---:B------:R-:W-:Y:S02]  /*19f0*/  IMAD R104, R124.reuse, R11, R104 ;  /* 0x0000000b7c687224 */ /* 0x040fe400078e0268 */
[----:B------:R-:W-:Y:S01]  /*1a00*/  IMAD.MOV R8, RZ, RZ, -R8 ;  /* 0x000000ffff087224 */ /* 0x000fe200078e0a08 */
[----:B------:R-:W-:Y:S01]  /*1a10*/  STL [R1+0xf0], R192 ;  /* 0x0000f0c001007387 */ /* 0x000fe20000100800 */
[----:B------:R-:W-:Y:S02]  /*1a20*/  IMAD.MOV R11, RZ, RZ, -R6 ;  /* 0x000000ffff0b7224 */ /* 0x000fe400078e0a06 */
[----:B------:R-:W-:Y:S01]  /*1a30*/  IMAD R96, R124, R9, R96 ;  /* 0x000000097c607224 */ /* 0x000fe200078e0260 */
[----:B------:R-:W-:Y:S01]  /*1a40*/  STL [R1+0xe4], R191 ;  /* 0x0000e4bf01007387 */ /* 0x000fe20000100800 */
[----:B------:R-:W-:Y:S02]  /*1a50*/  IMAD.MOV R5, RZ, RZ, -R5 ;  /* 0x000000ffff057224 */ /* 0x000fe400078e0a05 */
[C---:B------:R-:W-:Y:S01]  /*1a60*/  IMAD.HI.U32 R6, R125.reuse, R90, RZ ;  /* 0x0000005a7d067227 */ /* 0x040fe200078e00ff */
[----:B------:R-:W-:Y:S03]  /*1a70*/  STL [R1+0xe0], R190 ;  /* 0x0000e0be01007387 */ /* 0x000fe60000100800 */
[----:B------:R-:W-:Y:S01]  /*1a80*/  IMAD.MOV R9, RZ, RZ, -R4 ;  /* 0x000000ffff097224 */ /* 0x000fe200078e0a04 */
[----:B------:R-:W-:Y:S01]  /*1a90*/  STL [R1+0xdc], R189 ;  /* 0x0000dcbd01007387 */ /* 0x000fe20000100800 */
[----:B------:R-:W-:-:S03]  /*1aa0*/  IMAD.HI.U32 R4, R125, R87, RZ ;  /* 0x000000577d047227 */ /* 0x000fc600078e00ff */
[----:B------:R-:W-:Y:S01]  /*1ab0*/  STL [R1+0xd8], R188 ;  /* 0x0000d8bc01007387 */ /* 0x000fe20000100800 */
[----:B------:R-:W-:Y:S02]  /*1ac0*/  IMAD.MOV R7, RZ, RZ, -R7 ;  /* 0x000000ffff077224 */ /* 0x000fe400078e0a07 */
[----:B------:R-:W-:Y:S01]  /*1ad0*/  IMAD R97, R124, R8, R97 ;  /* 0x000000087c617224 */ /* 0x000fe200078e0261 */
[----:B------:R-:W-:Y:S01]  /*1ae0*/  STL [R1+0xd4], R187 ;  /* 0x0000d4bb01007387 */ /* 0x000fe20000100800 */
[----:B------:R-:W-:-:S03]  /*1af0*/  IMAD.HI.U32 R8, R125, R65, RZ ;  /* 0x000000417d087227 */ /* 0x000fc600078e00ff */
[----:B------:R-:W-:Y:S01]  /*1b00*/  STL [R1+0xd0], R186 ;  /* 0x0000d0ba01007387 */ /* 0x000fe20000100800 */
[C---:B------:R-:W-:Y:S02]  /*1b10*/  IMAD R94, R124.reuse, R11, R94 ;  /* 0x0000000b7c5e7224 */ /* 0x040fe400078e025e */
[C---:B------:R-:W-:Y:S01]  /*1b20*/  IMAD R91, R124.reuse, R5, R91 ;  /* 0x000000057c5b7224 */ /* 0x040fe200078e025b */
[----:B------:R-:W-:Y:S01]  /*1b30*/  STL [R1+0xcc], R185 ;  /* 0x0000ccb901007387 */ /* 0x000fe20000100800 */
[----:B------:R-:W-:Y:S02]  /*1b40*/  IMAD.MOV R11, RZ, RZ, -R6 ;  /* 0x000000ffff0b7224 */ /* 0x000fe400078e0a06 */
[C---:B------:R-:W-:Y:S01]  /*1b50*/  IMAD.HI.U32 R5, R125.reuse, R86, RZ ;  /* 0x000000567d057227 */ /* 0x040fe200078e00ff */
[----:B------:R-:W-:Y:S03]  /*1b60*/  STL [R1+0xc8], R184 ;  /* 0x0000c8b801007387 */ /* 0x000fe60000100800 */
[----:B------:R-:W-:Y:S01]  /*1b70*/  IMAD.HI.U32 R6, R125, R85, RZ ;  /* 0x000000557d067227 */ /* 0x000fe200078e00ff */
[----:B------:R-:W-:Y:S03]  /*1b80*/  STL [R1+0xc4], R183 ;  /* 0x0000c4b701007387 */ /* 0x000fe60000100800 */
[----:B------:R-:W-:Y:S01]  /*1b90*/  IMAD.MOV R4, RZ, RZ, -R4 ;  /* 0x000000ffff047224 */ /* 0x000fe200078e0a04 */
[----:B------:R-:W-:Y:S01]  /*1ba0*/  STL [R1+0xc0], R182 ;  /* 0x0000c0b601007387 */ /* 0x000fe20000100800 */
[----:B------:R-:W-:-:S02]  /*1bb0*/  IMAD R84, R124, R7, R84 ;  /* 0x000000077c547224 */ /* 0x000fc400078e0254 */
[----:B------:R-:W-:Y:S01]  /*1bc0*/  IMAD.HI.U32 R7, R125, R77, RZ ;  /* 0x0000004d7d077227 */ /* 0x000fe200078e00ff */
[----:B------:R-:W-:Y:S03]  /*1bd0*/  STL [R1+0xbc], R181 ;  /* 0x0000bcb501007387 */ /* 0x000fe60000100800 */
[----:B------:R-:W-:Y:S01]  /*1be0*/  IMAD.MOV R8, RZ, RZ, -R8 ;  /* 0x000000ffff087224 */ /* 0x000fe200078e0a08 */
[----:B------:R-:W-:Y:S01]  /*1bf0*/  STL [R1+0xb8], R180 ;  /* 0x0000b8b401007387 */ /* 0x000fe20000100800 */
[----:B------:R-:W-:Y:S02]  /*1c00*/  IMAD.MOV R5, RZ, RZ, -R5 ;  /* 0x000000ffff057224 */ /* 0x000fe400078e0a05 */
[----:B------:R-:W-:Y:S01]  /*1c10*/  IMAD.MOV R6, RZ, RZ, -R6 ;  /* 0x000000ffff067224 */ /* 0x000fe200078e0a06 */
[----:B------:R-:W-:Y:S01]  /*1c20*/  STL [R1+0xb4], R179 ;  /* 0x0000b4b301007387 */ /* 0x000fe20000100800 */
[----:B------:R-:W-:-:S02]  /*1c30*/  IMAD R87, R124, R4, R87 ;  /* 0x000000047c577224 */ /* 0x000fc400078e0257 */
[----:B------:R-:W-:-:S04]  /*1c40*/  IMAD.HI.U32 R4, R125, R82, RZ ;  /* 0x000000527d047227 */ /* 0x000fc800078e00ff */
[----:B------:R-:W-:Y:S02]  /*1c50*/  IMAD.MOV R7, RZ, RZ, -R7 ;  /* 0x000000ffff077224 */ /* 0x000fe400078e0a07 */
[----:B------:R-:W-:Y:S02]  /*1c60*/  IMAD R65, R124, R8, R65 ;  /* 0x000000087c417224 */ /* 0x000fe400078e0241 */
[----:B------:R-:W-:-:S04]  /*1c70*/  IMAD.HI.U32 R8, R125, R88, RZ ;  /* 0x000000587d087227 */ /* 0x000fc800078e00ff */
[C---:B------:R-:W-:Y:S02]  /*1c80*/  IMAD R86, R124.reuse, R5, R86 ;  /* 0x000000057c567224 */ /* 0x040fe400078e0256 */
[C---:B------:R-:W-:Y:S02]  /*1c90*/  IMAD R92, R124.reuse, R9, R92 ;  /* 0x000000097c5c7224 */ /* 0x040fe400078e025c */
[----:B------:R-:W-:Y:S02]  /*1ca0*/  IMAD R85, R124, R6, R85 ;  /* 0x000000067c557224 */ /* 0x000fe400078e0255 */
[----:B------:R-:W-:-:S04]  /*1cb0*/  IMAD.HI.U32 R5, R125, R79, RZ ;  /* 0x0000004f7d057227 */ /* 0x000fc800078e00ff */
[----:B------:R-:W-:-:S04]  /*1cc0*/  IMAD.HI.U32 R6, R125, R78, RZ ;  /* 0x0000004e7d067227 */ /* 0x000fc800078e00ff */
[----:B------:R-:W-:Y:S02]  /*1cd0*/  IMAD.MOV R9, RZ, RZ, -R4 ;  /* 0x000000ffff097224 */ /* 0x000fe400078e0a04 */
[C---:B------:R-:W-:Y:S02]  /*1ce0*/  IMAD R77, R124.reuse, R7, R77 ;  /* 0x000000077c4d7224 */ /* 0x040fe400078e024d */
[----:B------:R-:W-:Y:S02]  /*1cf0*/  IMAD R112, R124, R13, R112 ;  /* 0x0000000d7c707224 */ /* 0x000fe400078e0270 */
[----:B------:R-:W-:Y:S02]  /*1d00*/  IMAD R7, R242, UR16, RZ ;  /* 0x00000010f2077c24 */ /* 0x000fe4000f8e02ff */
[----:B------:R-:W-:Y:S02]  /*1d10*/  IMAD.MOV R13, RZ, RZ, -R8 ;  /* 0x000000ffff0d7224 */ /* 0x000fe400078e0a08 */
[----:B------:R-:W-:-:S02]  /*1d20*/  IMAD R90, R124, R11, R90 ;  /* 0x0000000b7c5a7224 */ /* 0x000fc400078e025a */
[----:B------:R-:W-:-:S04]  /*1d30*/  IMAD.HI.U32 R8, R125, R83, RZ ;  /* 0x000000537d087227 */ /* 0x000fc800078e00ff */
[----:B------:R-:W-:Y:S02]  /*1d40*/  IMAD.MOV R5, RZ, RZ, -R5 ;  /* 0x000000ffff057224 */ /* 0x000fe400078e0a05 */
[----:B------:R-:W-:Y:S02]  /*1d50*/  IMAD.MOV R11, RZ, RZ, -R6 ;  /* 0x000000ffff0b7224 */ /* 0x000fe400078e0a06 */
[----:B------:R-:W-:Y:S02]  /*1d60*/  IMAD R82, R124, R9, R82 ;  /* 0x000000097c527224 */ /* 0x000fe400078e0252 */
[----:B------:R-:W-:Y:S02]  /*1d70*/  IMAD.U32 R9, RZ, RZ, UR16 ;  /* 0x00000010ff097e24 */ /* 0x000fe4000f8e00ff */
[----:B------:R-:W-:Y:S02]  /*1d80*/  IMAD R22, R22, 0x2, R7 ;  /* 0x0000000216167824 */ /* 0x000fe400078e0207 */
[----:B------:R-:W-:-:S02]  /*1d90*/  IMAD.MOV R8, RZ, RZ, -R8 ;  /* 0x000000ffff087224 */ /* 0x000fc400078e0a08 */
[C---:B------:R-:W-:Y:S02]  /*1da0*/  IMAD R79, R124.reuse, R5, R79 ;  /* 0x000000057c4f7224 */ /* 0x040fe400078e024f */
[----:B------:R-:W-:Y:S02]  /*1db0*/  IMAD R78, R124, R11, R78 ;  /* 0x0000000b7c4e7224 */ /* 0x000fe400078e024e */
[----:B------:R-:W-:-:S04]  /*1dc0*/  IMAD.HI.U32 R5, R125, R72, RZ ;  /* 0x000000487d057227 */ /* 0x000fc800078e00ff */
[----:B------:R-:W-:Y:S02]  /*1dd0*/  IMAD.U32 R11, RZ, RZ, UR16 ;  /* 0x00000010ff0b7e24 */ /* 0x000fe4000f8e00ff */
[----:B------:R-:W-:Y:S02]  /*1de0*/  IMAD R38, R9, 0x2, R22 ;  /* 0x0000000209267824 */ /* 0x000fe400078e0216 */
[----:B------:R-:W-:Y:S02]  /*1df0*/  IMAD R83, R124, R8, R83 ;  /* 0x000000087c537224 */ /* 0x000fe400078e0253 */
[----:B------:R-:W-:-:S04]  /*1e00*/  IMAD.HI.U32 R8, R125, R76, RZ ;  /* 0x0000004c7d087227 */ /* 0x000fc800078e00ff */
[----:B------:R-:W-:Y:S02]  /*1e10*/  IMAD.MOV R5, RZ, RZ, -R5 ;  /* 0x000000ffff057224 */ /* 0x000fe400078e0a05 */
[----:B------:R-:W-:Y:S02]  /*1e20*/  IMAD R54, R11, 0x2, R38 ;  /* 0x000000020b367824 */ /* 0x000fe400078e0226 */
[C---:B------:R-:W-:Y:S02]  /*1e30*/  IMAD R88, R124.reuse, R13, R88 ;  /* 0x0000000d7c587224 */ /* 0x040fe400078e0258 */
[----:B------:R-:W-:Y:S02]  /*1e40*/  IMAD.MOV R13, RZ, RZ, -R8 ;  /* 0x000000ffff0d7224 */ /* 0x000fe400078e0a08 */
[----:B------:R-:W-:Y:S02]  /*1e50*/  IMAD R72, R124, R5, R72 ;  /* 0x000000057c487224 */ /* 0x000fe400078e0248 */
[----:B------:R-:W-:-:S02]  /*1e60*/  IMAD.U32 R5, RZ, RZ, UR16 ;  /* 0x00000010ff057e24 */ /* 0x000fc4000f8e00ff */
[----:B------:R-:W-:Y:S02]  /*1e70*/  IMAD R8, R9, 0x2, R54 ;  /* 0x0000000209087824 */ /* 0x000fe400078e0236 */
[----:B------:R-:W-:Y:S02]  /*1e80*/  IMAD R15, R3, 0x40, R166 ;  /* 0x00000040030f7824 */ /* 0x000fe400078e02a6 */
[----:B------:R-:W-:Y:S02]  /*1e90*/  IMAD R24, R5, 0x2, R8 ;  /* 0x0000000205187824 */ /* 0x000fe400078e0208 */
[----:B------:R-:W-:Y:S01]  /*1ea0*/  IMAD.HI.U32 R3, R125, R70, RZ ;  /* 0x000000467d037227 */ /* 0x000fe200078e00ff */
[----:B------:R-:W-:Y:S01]  /*1eb0*/  ISETP.GE.AND P3, PT, R15, RZ, PT ;  /* 0x000000ff0f00720c */ /* 0x000fe20003f66270 */
[----:B------:R0:W-:Y:S02]  /*1ec0*/  STL [R1+0x90], R15 ;  /* 0x0000900f01007387 */ /* 0x0001e40000100800 */
[----:B------:R-:W-:-:S02]  /*1ed0*/  IMAD R40, R9, 0x2, R24 ;  /* 0x0000000209287824 */ /* 0x000fc400078e0218 */
[----:B------:R-:W-:Y:S01]  /*1ee0*/  IMAD.MOV R3, RZ, RZ, -R3 ;  /* 0x000000ffff037224 */ /* 0x000fe200078e0a03 */
[----:B------:R1:W-:Y:S01]  /*1ef0*/  STL [R1+0xb0], R178 ;  /* 0x0000b0b201007387 */ /* 0x0003e20000100800 */
[----:B------:R-:W-:Y:S01]  /*1f00*/  IMAD R10, R5, 0x4, R40 ;  /* 0x00000004050a7824 */ /* 0x000fe200078e0228 */
[----:B------:R-:W-:Y:S01]  /*1f10*/  IABS R5, R15 ;  /* 0x0000000f00057213 */ /* 0x000fe20000000000 */
[----:B------:R-:W-:Y:S01]  /*1f20*/  IMAD R70, R124, R3, R70 ;  /* 0x000000037c467224 */ /* 0x000fe200078e0246 */
[----:B------:R1:W-:Y:S01]  /*1f30*/  STL [R1+0xac], R177 ;  /* 0x0000acb101007387 */ /* 0x0003e20000100800 */
[----:B------:R-:W-:Y:S02]  /*1f40*/  IMAD R26, R11, 0x2, R10 ;  /* 0x000000020b1a7824 */ /* 0x000fe400078e020a */
[----:B------:R-:W-:Y:S01]  /*1f50*/  IMAD.HI.U32 R2, R2, R5, RZ ;  /* 0x0000000502027227 */ /* 0x000fe200078e00ff */
[----:B------:R1:W-:Y:S03]  /*1f60*/  STL [R1+0xa8], R176 ;  /* 0x0000a8b001007387 */ /* 0x0003e60000100800 */
[----:B------:R-:W-:-:S02]  /*1f70*/  IMAD R42, R9, 0x2, R26 ;  /* 0x00000002092a7824 */ /* 0x000fc400078e021a */
[----:B------:R-:W-:Y:S02]  /*1f80*/  IMAD.MOV R2, RZ, RZ, -R2 ;  /* 0x000000ffff027224 */ /* 0x000fe400078e0a02 */
[----:B------:R-:W-:Y:S02]  /*1f90*/  IMAD R56, R11, 0x2, R42 ;  /* 0x000000020b387824 */ /* 0x000fe400078e022a */
[C---:B------:R-:W-:Y:S02]  /*1fa0*/  IMAD R3, R0.reuse, R2, R5 ;  /* 0x0000000200037224 */ /* 0x040fe400078e0205 */
[----:B------:R-:W-:Y:S02]  /*1fb0*/  IMAD R12, R9, 0x2, R56 ;  /* 0x00000002090c7824 */ /* 0x000fe400078e0238 */
[----:B------:R-:W-:Y:S01]  /*1fc0*/  IMAD.U32 R5, RZ, RZ, UR16 ;  /* 0x00000010ff057e24 */ /* 0x000fe2000f8e00ff */
[----:B------:R-:W-:Y:S01]  /*1fd0*/  ISETP.GT.U32.AND P1, PT, R0, R3, PT ;  /* 0x000000030000720c */ /* 0x000fe20003f24070 */
[----:B------:R-:W-:-:S02]  /*1fe0*/  IMAD R28, R11, 0x2, R12 ;  /* 0x000000020b1c7824 */ /* 0x000fc400078e020c */
[----:B------:R-:W-:Y:S02]  /*1ff0*/  IMAD R76, R124, R13, R76 ;  /* 0x0000000d7c4c7224 */ /* 0x000fe400078e024c */
[----:B------:R-:W-:Y:S02]  /*2000*/  IMAD R44, R5, 0x2, R28 ;  /* 0x00000002052c7824 */ /* 0x000fe400078e021c */
[----:B------:R-:W-:Y:S02]  /*2010*/  IMAD.U32 R13, RZ, RZ, UR16 ;  /* 0x00000010ff0d7e24 */ /* 0x000fe4000f8e00ff */
[----:B------:R-:W-:Y:S02]  /*2020*/  IMAD R14, R9, 0x4, R44 ;  /* 0x00000004090e7824 */ /* 0x000fe400078e022c */
[----:B------:R-:W-:-:S04]  /*2030*/  IMAD.HI.U32 R2, R125, R68, RZ ;  /* 0x000000447d027227 */ /* 0x000fc800078e00ff */
[----:B------:R-:W-:Y:S02]  /*2040*/  IMAD R30, R11, 0x2, R14 ;  /* 0x000000020b1e7824 */ /* 0x000fe400078e020e */
[----:B------:R-:W-:Y:S02]  /*2050*/  IMAD.MOV R5, RZ, RZ, -R2 ;  /* 0x000000ffff057224 */ /* 0x000fe400078e0a02 */
[----:B------:R-:W-:Y:S02]  /*2060*/  IMAD R46, R13, 0x2, R30 ;  /* 0x000000020d2e7824 */ /* 0x000fe400078e021e */
[----:B------:R-:W-:Y:S01]  /*2070*/  @!P1 IMAD.IADD R3, R3, 0x1, -R0 ;  /* 0x0000000103039824 */ /* 0x000fe200078e0a00 */
[----:B------:R-:W-:Y:S01]  /*2080*/  ISETP.NE.AND P1, PT, R74, RZ, PT ;  /* 0x000000ff4a00720c */ /* 0x000fe20003f25270 */
[----:B------:R-:W-:-:S03]  /*2090*/  IMAD.HI.U32 R2, R125, R66, RZ ;  /* 0x000000427d027227 */ /* 0x000fc600078e00ff */
[----:B------:R-:W-:Y:S01]  /*20a0*/  ISETP.GT.U32.AND P2, PT, R0, R3, PT ;  /* 0x000000030000720c */ /* 0x000fe20003f44070 */
[----:B------:R-:W-:Y:S02]  /*20b0*/  IMAD R58, R9, 0x2, R46 ;  /* 0x00000002093a7824 */ /* 0x000fe400078e022e */
[C---:B------:R-:W-:Y:S02]  /*20c0*/  IMAD R68, R124.reuse, R5, R68 ;  /* 0x000000057c447224 */ /* 0x040fe400078e0244 */
[----:B------:R-:W-:Y:S02]  /*20d0*/  IMAD.MOV R5, RZ, RZ, -R2 ;  /* 0x000000ffff057224 */ /* 0x000fe400078e0a02 */
[----:B------:R-:W-:Y:S02]  /*20e0*/  IMAD R16, R11, 0x2, R58 ;  /* 0x000000020b107824 */ /* 0x000fe400078e023a */
[----:B------:R-:W-:Y:S02]  /*20f0*/  IMAD R66, R124, R5, R66 ;  /* 0x000000057c427224 */ /* 0x000fe400078e0242 */
[----:B------:R-:W-:-:S02]  /*2100*/  IMAD.U32 R5, RZ, RZ, UR16 ;  /* 0x00000010ff057e24 */ /* 0x000fc4000f8e00ff */
[----:B------:R-:W-:Y:S02]  /*2110*/  IMAD R32, R9, 0x2, R16 ;  /* 0x0000000209207824 */ /* 0x000fe400078e0210 */
[----:B------:R-:W-:-:S04]  /*2120*/  IMAD.HI.U32 R4, R125, R73, RZ ;  /* 0x000000497d047227 */ /* 0x000fc800078e00ff */
[----:B------:R-:W-:Y:S02]  /*2130*/  IMAD R48, R5, 0x2, R32 ;  /* 0x0000000205307824 */ /* 0x000fe400078e0220 */
[----:B------:R-:W-:Y:S02]  /*2140*/  @!P2 IMAD.IADD R3, R3, 0x1, -R0 ;  /* 0x000000010303a824 */ /* 0x000fe400078e0a00 */
[----:B------:R-:W-:Y:S02]  /*2150*/  IMAD R18, R9, 0x4, R48 ;  /* 0x0000000409127824 */ /* 0x000fe400078e0230 */
[----:B------:R-:W-:Y:S02]  /*2160*/  IMAD.MOV R4, RZ, RZ, -R4 ;  /* 0x000000ffff047224 */ /* 0x000fe400078e0a04 */
[----:B------:R-:W-:Y:S01]  /*2170*/  @!P3 IMAD.MOV R3, RZ, RZ, -R3 ;  /* 0x000000ffff03b224 */ /* 0x000fe200078e0a03 */
[----:B------:R-:W-:Y:S01]  /*2180*/  @!P1 LOP3.LUT R3, RZ, R74, RZ, 0x33, !PT ;  /* 0x0000004aff039212 */ /* 0x000fe200078e33ff */
[----:B------:R-:W-:Y:S01]  /*2190*/  IMAD R34, R5, 0x2, R18 ;  /* 0x0000000205227824 */ /* 0x000fe200078e0212 */
[----:B------:R-:W-:Y:S01]  /*21a0*/  ISETP.NE.U32.AND P3, PT, R238, RZ, PT ;  /* 0x000000ffee00720c */ /* 0x000fe20003f65070 */
[----:B------:R-:W-:Y:S01]  /*21b0*/  IMAD R73, R124, R4, R73 ;  /* 0x000000047c497224 */ /* 0x000fe200078e0249 */
[----:B------:R-:W-:Y:S01]  /*21c0*/  PRMT R74, RZ, 0x7610, R74 ;  /* 0x00007610ff4a7816 */ /* 0x000fe2000000004a */
[----:B------:R-:W-:-:S04]  /*21d0*/  IMAD.HI.U32 R4, R125, R69, RZ ;  /* 0x000000457d047227 */ /* 0x000fc800078e00ff */
[----:B------:R-:W-:Y:S02]  /*21e0*/  IMAD R50, R9, 0x2, R34 ;  /* 0x0000000209327824 */ /* 0x000fe400078e0222 */
[----:B------:R-:W-:Y:S01]  /*21f0*/  IMAD R0, R3, UR4, RZ ;  /* 0x0000000403007c24 */ /* 0x000fe2000f8e02ff */
[----:B------:R-:W-:Y:S01]  /*2200*/  USHF.L.U32 UR4, UR8, 0x15, URZ ;  /* 0x0000001508047899 */ /* 0x000fe200080006ff */
[----:B------:R-:W-:Y:S02]  /*2210*/  IMAD.MOV R4, RZ, RZ, -R4 ;  /* 0x000000ffff047224 */ /* 0x000fe400078e0a04 */
[----:B------:R-:W-:Y:S01]  /*2220*/  IMAD R60, R5, 0x2, R50 ;  /* 0x00000002053c7824 */ /* 0x000fe200078e0232 */
[C---:B------:R-:W-:Y:S01]  /*2230*/  IADD3 R59, P1, PT, R0.reuse, UR20, RZ ;  /* 0x00000014003b7c10 */ /* 0x040fe2000ff3e0ff */
[----:B------:R-:W-:Y:S01]  /*2240*/  IMAD.HI.U32 R6, R125, R71, RZ ;  /* 0x000000477d067227 */ /* 0x000fe200078e00ff */
[----:B------:R-:W-:Y:S02]  /*2250*/  ULOP3.LUT UR4, UR4, 0x600000, URZ, 0xc0, !UPT ;  /* 0x0060000004047892 */ /* 0x000fe4000f8ec0ff */
[----:B------:R-:W-:Y:S01]  /*2260*/  LEA.HI.X.SX32 R81, R0, UR21, 0x1, P1 ;  /* 0x0000001500517c11 */ /* 0x000fe200088f0eff */
[----:B------:R-:W-:Y:S01]  /*2270*/  IMAD R69, R124, R4, R69 ;  /* 0x000000047c457224 */ /* 0x000fe200078e0245 */
[----:B------:R-:W-:Y:S01]  /*2280*/  IADD3 R0, P1, PT, R7, R59, RZ ;  /* 0x0000003b07007210 */ /* 0x000fe20007f3e0ff */
[----:B------:R-:W-:Y:S01]  /*2290*/  IMAD.HI.U32 R4, R125, R67, RZ ;  /* 0x000000437d047227 */ /* 0x000fe200078e00ff */
[----:B------:R-:W-:-:S02]  /*22a0*/  IADD3 R2, P4, PT, R8, R59, RZ ;  /* 0x0000003b08027210 */ /* 0x000fc40007f9e0ff */
[----:B------:R-:W-:Y:S01]  /*22b0*/  IADD3 R3, P2, PT, R10, R59, RZ ;  /* 0x0000003b0a037210 */ /* 0x000fe20007f5e0ff */
[----:B------:R-:W-:Y:S01]  /*22c0*/  IMAD R20, R9, 0x2, R60 ;  /* 0x0000000209147824 */ /* 0x000fe200078e023c */
[----:B------:R-:W-:Y:S01]  /*22d0*/  LEA.HI.X.SX32 R8, R8, R81, 0x1, P4 ;  /* 0x0000005108087211 */ /* 0x000fe200020f0eff */
[----:B------:R-:W-:Y:S01]  /*22e0*/  IMAD.MOV R6, RZ, RZ, -R6 ;  /* 0x000000ffff067224 */ /* 0x000fe200078e0a06 */
[----:B------:R-:W-:Y:S01]  /*22f0*/  IADD3 R9, P4, PT, R18, R59, RZ ;  /* 0x0000003b12097210 */ /* 0x000fe20007f9e0ff */
[----:B------:R-:W-:Y:S01]  /*2300*/  IMAD.MOV R4, RZ, RZ, -R4 ;  /* 0x000000ffff047224 */ /* 0x000fe200078e0a04 */
[----:B------:R-:W-:Y:S01]  /*2310*/  LEA.HI.X.SX32 R10, R10, R81, 0x1, P2 ;  /* 0x000000510a0a7211 */ /* 0x000fe200010f0eff */
[----:B------:R-:W-:Y:S01]  /*2320*/  IMAD R36, R11, 0x2, R20 ;  /* 0x000000020b247824 */ /* 0x000fe200078e0214 */
[----:B------:R-:W-:Y:S01]  /*2330*/  IADD3 R11, P2, PT, R20, R59, RZ ;  /* 0x0000003b140b7210 */ /* 0x000fe20007f5e0ff */
[C---:B------:R-:W-:Y:S01]  /*2340*/  IMAD R71, R124.reuse, R6, R71 ;  /* 0x000000067c477224 */ /* 0x040fe200078e0247 */
[----:B------:R-:W-:Y:S01]  /*2350*/  LEA.HI.X.SX32 R6, R7, R81, 0x1, P1 ;  /* 0x0000005107067211 */ /* 0x000fe200008f0eff */
[----:B------:R-:W-:Y:S01]  /*2360*/  IMAD R67, R124, R4, R67 ;  /* 0x000000047c437224 */ /* 0x000fe200078e0243 */
[-C--:B------:R-:W-:Y:S01]  /*2370*/  IADD3 R4, P6, PT, R12, R59.reuse, RZ ;  /* 0x0000003b0c047210 */ /* 0x080fe20007fde0ff */
[----:B------:R-:W-:Y:S01]  /*2380*/  IMAD R52, R5, 0x2, R36 ;  /* 0x0000000205347824 */ /* 0x000fe200078e0224 */
[----:B------:R-:W-:-:S02]  /*2390*/  IADD3 R5, P5, PT, R14, R59, RZ ;  /* 0x0000003b0e057210 */ /* 0x000fc40007fbe0ff */
[----:B------:R-:W-:Y:S02]  /*23a0*/  IADD3 R7, P1, PT, R16, R59, RZ ;  /* 0x0000003b10077210 */ /* 0x000fe40007f3e0ff */
[-C--:B------:R-:W-:Y:S02]  /*23b0*/  LEA.HI.X.SX32 R12, R12, R81.reuse, 0x1, P6 ;  /* 0x000000510c0c7211 */ /* 0x080fe400030f0eff */
[-C--:B------:R-:W-:Y:S02]  /*23c0*/  LEA.HI.X.SX32 R14, R14, R81.reuse, 0x1, P5 ;  /* 0x000000510e0e7211 */ /* 0x080fe400028f0eff */
[----:B------:R-:W-:Y:S02]  /*23d0*/  LEA.HI.X.SX32 R16, R16, R81, 0x1, P1 ;  /* 0x0000005110107211 */ /* 0x000fe400008f0eff */
[-C--:B------:R-:W-:Y:S02]  /*23e0*/  IADD3 R13, P6, PT, R22, R59.reuse, RZ ;  /* 0x0000003b160d7210 */ /* 0x080fe40007fde0ff */
[----:B0-----:R-:W-:-:S02]  /*23f0*/  IADD3 R15, P5, PT, R24, R59, RZ ;  /* 0x0000003b180f7210 */ /* 0x001fc40007fbe0ff */
[----:B------:R-:W-:Y:S02]  /*2400*/  IADD3 R17, P1, PT, R26, R59, RZ ;  /* 0x0000003b1a117210 */ /* 0x000fe40007f3e0ff */
[----:B------:R-:W-:Y:S02]  /*2410*/  LEA.HI.X.SX32 R18, R18, R81, 0x1, P4 ;  /* 0x0000005112127211 */ /* 0x000fe400020f0eff */
[----:B------:R-:W-:Y:S02]  /*2420*/  IADD3 R19, P4, PT, R28, R59, RZ ;  /* 0x0000003b1c137210 */ /* 0x000fe40007f9e0ff */
[-C--:B------:R-:W-:Y:S02]  /*2430*/  LEA.HI.X.SX32 R20, R20, R81.reuse, 0x1, P2 ;  /* 0x0000005114147211 */ /* 0x080fe400010f0eff */
[-C--:B------:R-:W-:Y:S02]  /*2440*/  LEA.HI.X.SX32 R22, R22, R81.reuse, 0x1, P6 ;  /* 0x0000005116167211 */ /* 0x080fe400030f0eff */
[----:B------:R-:W-:-:S02]  /*2450*/  LEA.HI.X.SX32 R24, R24, R81, 0x1, P5 ;  /* 0x0000005118187211 */ /* 0x000fc400028f0eff */
[----:B------:R-:W-:Y:S02]  /*2460*/  LEA.HI.X.SX32 R26, R26, R81, 0x1, P1 ;  /* 0x000000511a1a7211 */ /* 0x000fe400008f0eff */
[-C--:B------:R-:W-:Y:S02]  /*2470*/  IADD3 R21, P2, PT, R30, R59.reuse, RZ ;  /* 0x0000003b1e157210 */ /* 0x080fe40007f5e0ff */
[-C--:B------:R-:W-:Y:S02]  /*2480*/  IADD3 R23, P6, PT, R32, R59.reuse, RZ ;  /* 0x0000003b20177210 */ /* 0x080fe40007fde0ff */
[-C--:B------:R-:W-:Y:S02]  /*2490*/  IADD3 R25, P5, PT, R34, R59.reuse, RZ ;  /* 0x0000003b22197210 */ /* 0x080fe40007fbe0ff */
[----:B------:R-:W-:Y:S02]  /*24a0*/  IADD3 R27, P1, PT, R36, R59, RZ ;  /* 0x0000003b241b7210 */ /* 0x000fe40007f3e0ff */
[----:B------:R-:W-:-:S02]  /*24b0*/  LEA.HI.X.SX32 R28, R28, R81, 0x1, P4 ;  /* 0x000000511c1c7211 */ /* 0x000fc400020f0eff */
[----:B------:R-:W-:Y:S02]  /*24c0*/  IADD3 R29, P4, PT, R38, R59, RZ ;  /* 0x0000003b261d7210 */ /* 0x000fe40007f9e0ff */
[-C--:B------:R-:W-:Y:S02]  /*24d0*/  LEA.HI.X.SX32 R30, R30, R81.reuse, 0x1, P2 ;  /* 0x000000511e1e7211 */ /* 0x080fe400010f0eff */
[-C--:B------:R-:W-:Y:S02]  /*24e0*/  LEA.HI.X.SX32 R32, R32, R81.reuse, 0x1, P6 ;  /* 0x0000005120207211 */ /* 0x080fe400030f0eff */
[-C--:B------:R-:W-:Y:S02]  /*24f0*/  LEA.HI.X.SX32 R34, R34, R81.reuse, 0x1, P5 ;  /* 0x0000005122227211 */ /* 0x080fe400028f0eff */
[----:B------:R-:W-:Y:S02]  /*2500*/  LEA.HI.X.SX32 R36, R36, R81, 0x1, P1 ;  /* 0x0000005124247211 */ /* 0x000fe400008f0eff */
[----:B------:R-:W-:-:S02]  /*2510*/  IADD3 R31, P2, PT, R40, R59, RZ ;  /* 0x0000003b281f7210 */ /* 0x000fc40007f5e0ff */
[-C--:B------:R-:W-:Y:S02]  /*2520*/  IADD3 R33, P6, PT, R42, R59.reuse, RZ ;  /* 0x0000003b2a217210 */ /* 0x080fe40007fde0ff */
[-C--:B------:R-:W-:Y:S02]  /*2530*/  IADD3 R35, P5, PT, R44, R59.reuse, RZ ;  /* 0x0000003b2c237210 */ /* 0x080fe40007fbe0ff */
[----:B------:R-:W-:Y:S02]  /*2540*/  IADD3 R37, P1, PT, R46, R59, RZ ;  /* 0x0000003b2e257210 */ /* 0x000fe40007f3e0ff */
[----:B------:R-:W-:Y:S02]  /*2550*/  LEA.HI.X.SX32 R38, R38, R81, 0x1, P4 ;  /* 0x0000005126267211 */ /* 0x000fe400020f0eff */
[----:B------:R-:W-:Y:S02]  /*2560*/  IADD3 R39, P4, PT, R48, R59, RZ ;  /* 0x0000003b30277210 */ /* 0x000fe40007f9e0ff */
[----:B------:R-:W-:-:S02]  /*2570*/  LEA.HI.X.SX32 R40, R40, R81, 0x1, P2 ;  /* 0x0000005128287211 */ /* 0x000fc400010f0eff */
[-C--:B------:R-:W-:Y:S02]  /*2580*/  LEA.HI.X.SX32 R42, R42, R81.reuse, 0x1, P6 ;  /* 0x000000512a2a7211 */ /* 0x080fe400030f0eff */
[-C--:B------:R-:W-:Y:S02]  /*2590*/  LEA.HI.X.SX32 R44, R44, R81.reuse, 0x1, P5 ;  /* 0x000000512c2c7211 */ /* 0x080fe400028f0eff */
[----:B------:R-:W-:Y:S02]  /*25a0*/  LEA.HI.X.SX32 R46, R46, R81, 0x1, P1 ;  /* 0x000000512e2e7211 */ /* 0x000fe400008f0eff */
[-C--:B------:R-:W-:Y:S02]  /*25b0*/  IADD3 R41, P2, PT, R50, R59.reuse, RZ ;  /* 0x0000003b32297210 */ /* 0x080fe40007f5e0ff */
[-C--:B------:R-:W-:Y:S02]  /*25c0*/  IADD3 R43, P6, PT, R52, R59.reuse, RZ ;  /* 0x0000003b342b7210 */ /* 0x080fe40007fde0ff */
[----:B------:R-:W-:-:S02]  /*25d0*/  IADD3 R45, P5, PT, R54, R59, RZ ;  /* 0x0000003b362d7210 */ /* 0x000fc40007fbe0ff */
        /* <DEDUP_REMOVED lines=16> */
[-C--:B------:R-:W-:Y:S02]  /*26e0*/  LEA.HI.X.SX32 R63, R63, R81.reuse, 0x1, P1 ;  /* 0x000000513f3f7211 */ /* 0x080fe400008f0eff */
[----:B------:R-:W-:Y:S01]  /*26f0*/  LEA.HI.X.SX32 R64, R64, R81, 0x1, P4 ;  /* 0x0000005140407211 */ /* 0x000fe200020f0eff */
[----:B-1----:R-:W-:Y:S06]  /*2700*/  BRA.U UP0, `(.L_x_5) ;  /* 0x0000000100187547 */ /* 0x002fec000b800000 */
[----:B------:R-:W-:Y:S01]  /*2710*/  ELECT P1, URZ, PT ;  /* 0x0000000000ff782f */ /* 0x000fe20003820000 */
[----:B------:R-:W-:Y:S01]  /*2720*/  IMAD.MOV.U32 R80, RZ, RZ, 0x1 ;  /* 0x00000001ff507424 */ /* 0x000fe200078e00ff */
[----:B------:R-:W-:Y:S01]  /*2730*/  UMOV UR6, 0x40 ;  /* 0x0000004000067882 */ /* 0x000fe20000000000 */
[----:B------:R-:W-:Y:S01]  /*2740*/  UVIRTCOUNT.DEALLOC.SMPOOL 0x80 ;  /* 0x000000800000784c */ /* 0x000fe20000000000 */
[----:B------:R-:W-:-:S09]  /*2750*/  ULEA UR6, UR5, UR6, 0x18 ;  /* 0x0000000605067291 */ /* 0x000fd2000f8ec0ff */
[----:B------:R0:W-:Y:S03]  /*2760*/  @P1 STS.U8 [UR6], R80 ;  /* 0x00000050ff001988 */ /* 0x0001e60008000006 */
.L_x_5:
[----:B------:R-:W-:Y:S01]  /*2770*/  UIADD3 UR14, UPT, UPT, UR12, UR4, URZ ;  /* 0x000000040c0e7290 */ /* 0x000fe2000fffe0ff */
[C---:B------:R-:W-:Y:S01]  /*2780*/  LOP3.LUT R162, R242.reuse, 0x8, RZ, 0xfc, !PT ;  /* 0x00000008f2a27812 */ /* 0x040fe200078efcff */
[----:B------:R-:W-:Y:S01]  /*2790*/  VOTEU.ALL UP2, P3 ;  /* 0x0000000000ff7886 */ /* 0x000fe20001840000 */
[----:B------:R-:W-:Y:S01]  /*27a0*/  VOTEU.ALL UP3, P3 ;  /* 0x0000000000ff7886 */ /* 0x000fe20001860000 */
[----:B------:R-:W-:Y:S02]  /*27b0*/  PLOP3.LUT P1, PT, PT, PT, UP1, 0x80, 0x8 ;  /* 0x000000000008781c */ /* 0x000fe40003f2f018 */
[----:B------:R-:W-:Y:S01]  /*27c0*/  LOP3.LUT R81, R242, 0x10, RZ, 0xfc, !PT ;  /* 0x00000010f2517812 */ /* 0x000fe200078efcff */
[----:B------:R-:W-:-:S04]  /*27d0*/  @!UP2 UIADD3 UR4, UPT, UPT, -UR7, 0x100000, URZ ;  /* 0x001000000704a890 */ /* 0x000fc8000fffe1ff */
[----:B------:R-:W-:Y:S02]  /*27e0*/  @!UP2 USHF.L.U32 UR5, UR4, 0xb, URZ ;  /* 0x0000000b0405a899 */ /* 0x000fe400080006ff */
[----:B------:R-:W-:Y:S01]  /*27f0*/  @!UP2 USHF.L.U32 UR4, UR4, 0x1, URZ ;  /* 0x000000010404a899 */ /* 0x000fe200080006ff */
[----:B------:R-:W-:Y:S01]  /*2800*/  STTM.16dp32bit_t0_t15.x64 tmem[UR14], RZ ;  /* 0x000000ff000079ed */ /* 0x000fe20008b0000e */
[----:B------:R-:W-:Y:S01]  /*2810*/  STTM.16dp32bit_t16_t31.x64 tmem[UR14+0x40], RZ ;  /* 0x000040ff000079ed */ /* 0x000fe20008b2000e */
[----:B------:R-:W1:Y:S02]  /*2820*/  FENCE.VIEW.ASYNC.T ;  /* 0x00000000000073c6 */ /* 0x000e640000000200 */
[----:B-1----:R-:W-:Y:S01]  /*2830*/  BAR.SYNC.DEFER_BLOCKING 0x0 ;  /* 0x0000000000007b1d */ /* 0x002fe20000010000 */
[----:B------:R-:W-:Y:S02]  /*2840*/  ISETP.LT.AND P1, PT, R162, UR30, P1 ;  /* 0x0000001ea2007c0c */ /* 0x000fe40008f21270 */
[----:B0-----:R-:W-:-:S02]  /*2850*/  LOP3.LUT R80, R242, 0x18, RZ, 0xfc, !PT ;  /* 0x00000018f2507812 */ /* 0x001fc400078efcff */
[----:B------:R-:W-:Y:S02]  /*2860*/  PLOP3.LUT P2, PT, PT, PT, UP1, 0x80, 0x8 ;  /* 0x000000000008781c */ /* 0x000fe40003f4f018 */
[----:B------:R-:W-:Y:S02]  /*2870*/  PLOP3.LUT P4, PT, PT, PT, UP1, 0x80, 0x8 ;  /* 0x000000000008781c */ /* 0x000fe40003f8f018 */
[----:B------:R-:W-:Y:S01]  /*2880*/  ISETP.LT.AND P2, PT, R81, UR30, P2 ;  /* 0x0000001e51007c0c */ /* 0x000fe20009741270 */
[----:B------:R-:W-:Y:S01]  /*2890*/  @P0 IMAD.MOV.U32 R81, RZ, RZ, R6 ;  /* 0x000000ffff510224 */ /* 0x000fe200078e0006 */
[----:B------:R-:W-:Y:S01]  /*28a0*/  ISETP.LT.AND P4, PT, R80, UR30, P4 ;  /* 0x0000001e50007c0c */ /* 0x000fe2000a781270 */
[----:B------:R-:W-:Y:S01]  /*28b0*/  @P0 IMAD.MOV.U32 R80, RZ, RZ, R0 ;  /* 0x000000ffff500224 */ /* 0x000fe200078e0000 */
[----:B------:R-:W0:Y:S02]  /*28c0*/  FENCE.VIEW.ASYNC.S ;  /* 0x00000000000073c6 */ /* 0x000e240000000000 */
[----:B0-----:R0:W1:Y:S02]  /*28d0*/  @!UP3 SYNCS.EXCH.64 URZ, [UR10], UR4 ;  /* 0x000000040affb5b2 */ /* 0x0010640008000100 */
[----:B-1----:R-:W-:Y:S01]  /*28e0*/  BAR.SYNC.DEFER_BLOCKING 0x0 ;  /* 0x0000000000007b1d */ /* 0x002fe20000010000 */
[----:B------:R-:W-:-:S02]  /*28f0*/  PRMT R126, RZ, 0x7610, R126 ;  /* 0x00007610ff7e7816 */ /* 0x000fc4000000007e */
[----:B------:R-:W-:Y:S02]  /*2900*/  PRMT R127, RZ, 0x7610, R127 ;  /* 0x00007610ff7f7816 */ /* 0x000fe4000000007f */
[----:B------:R-:W-:Y:S02]  /*2910*/  LOP3.LUT R252, R242, 0x20, RZ, 0xfc, !PT ;  /* 0x00000020f2fc7812 */ /* 0x000fe400078efcff */
[----:B------:R-:W-:Y:S01]  /*2920*/  PRMT R128, RZ, 0x7610, R128 ;  /* 0x00007610ff807816 */ /* 0x000fe20000000080 */
[----:B------:R1:W2:Y:S01]  /*2930*/  @P0 LDG.E.U8 R74, desc[UR26][R80.64] ;  /* 0x0000001a504a0981 */ /* 0x0002a2000c1e1100 */
[----:B------:R-:W-:-:S04]  /*2940*/  PLOP3.LUT P0, PT, PT, PT, UP1, 0x80, 0x8 ;  /* 0x000000000008781c */ /* 0x000fc80003f0f018 */
[----:B------:R-:W-:Y:S01]  /*2950*/  ISETP.LT.AND P0, PT, R252, UR30, P0 ;  /* 0x0000001efc007c0c */ /* 0x000fe20008701270 */
[----:B-1----:R-:W-:Y:S02]  /*2960*/  @P1 IMAD.MOV.U32 R80, RZ, RZ, R2 ;  /* 0x000000ffff501224 */ /* 0x002fe400078e0002 */
[----:B------:R-:W-:-:S05]  /*2970*/  @P1 IMAD.MOV.U32 R81, RZ, RZ, R8 ;  /* 0x000000ffff511224 */ /* 0x000fca00078e0008 */
[----:B------:R1:W3:Y:S02]  /*2980*/  @P1 LDG.E.U8 R126, desc[UR26][R80.64] ;  /* 0x0000001a507e1981 */ /* 0x0002e4000c1e1100 */
[----:B-1----:R-:W-:Y:S02]  /*2990*/  @P2 IMAD.MOV.U32 R80, RZ, RZ, R3 ;  /* 0x000000ffff502224 */ /* 0x002fe400078e0003 */
[----:B------:R-:W-:-:S05]  /*29a0*/  @P2 IMAD.MOV.U32 R81, RZ, RZ, R10 ;  /* 0x000000ffff512224 */ /* 0x000fca00078e000a */
[----:B------:R1:W4:Y:S01]  /*29b0*/  @P2 LDG.E.U8 R127, desc[UR26][R80.64] ;  /* 0x0000001a507f2981 */ /* 0x000322000c1e1100 */
[----:B------:R-:W-:Y:S01]  /*29c0*/  LOP3.LUT R248, R242, 0x28, RZ, 0xfc, !PT ;  /* 0x00000028f2f87812 */ /* 0x000fe200078efcff */
[----:B-1----:R-:W-:Y:S02]  /*29d0*/  @P4 IMAD.MOV.U32 R80, RZ, RZ, R4 ;  /* 0x000000ffff504224 */ /* 0x002fe400078e0004 */
[----:B------:R-:W-:-:S05]  /*29e0*/  @P4 IMAD.MOV.U32 R81, RZ, RZ, R12 ;  /* 0x000000ffff514224 */ /* 0x000fca00078e000c */
[----:B------:R1:W5:Y:S01]  /*29f0*/  @P4 LDG.E.U8 R128, desc[UR26][R80.64] ;  /* 0x0000001a50804981 */ /* 0x000362000c1e1100 */
[----:B------:R-:W-:Y:S02]  /*2a00*/  PLOP3.LUT P4, PT, PT, PT, UP1, 0x80, 0x8 ;  /* 0x000000000008781c */ /* 0x000fe40003f8f018 */
[----:B------:R-:W-:Y:S02]  /*2a10*/  PRMT R130, RZ, 0x7610, R130 ;  /* 0x00007610ff827816 */ /* 0x000fe40000000082 */
[----:B------:R-:W-:Y:S02]  /*2a20*/  ISETP.LT.AND P4, PT, R248, UR30, P4 ;  /* 0x0000001ef8007c0c */ /* 0x000fe4000a781270 */
[----:B------:R-:W-:Y:S02]  /*2a30*/  LOP3.LUT R245, R242, 0x30, RZ, 0xfc, !PT ;  /* 0x00000030f2f57812 */ /* 0x000fe400078efcff */
[----:B------:R-:W-:Y:S01]  /*2a40*/  PLOP3.LUT P2, PT, PT, PT, UP1, 0x80, 0x8 ;  /* 0x000000000008781c */ /* 0x000fe20003f4f018 */
[----:B-1----:R-:W-:-:S02]  /*2a50*/  @P0 IMAD.MOV.U32 R80, RZ, RZ, R5 ;  /* 0x000000ffff500224 */ /* 0x002fc400078e0005 */
[----:B------:R-:W-:Y:S01]  /*2a60*/  @P0 IMAD.MOV.U32 R81, RZ, RZ, R14 ;  /* 0x000000ffff510224 */ /* 0x000fe200078e000e */
[----:B------:R-:W-:Y:S02]  /*2a70*/  ISETP.LT.AND P2, PT, R245, UR30, P2 ;  /* 0x0000001ef5007c0c */ /* 0x000fe40009741270 */
[----:B------:R-:W-:Y:S02]  /*2a80*/  LOP3.LUT R241, R242, 0x38, RZ, 0xfc, !PT ;  /* 0x00000038f2f17812 */ /* 0x000fe400078efcff */
[----:B------:R1:W2:Y:S01]  /*2a90*/  @P0 LDG.E.U8 R130, desc[UR26][R80.64] ;  /* 0x0000001a50820981 */ /* 0x0002a2000c1e1100 */
[----:B------:R-:W-:Y:S02]  /*2aa0*/  PLOP3.LUT P0, PT, PT, PT, UP1, 0x80, 0x8 ;  /* 0x000000000008781c */ /* 0x000fe40003f0f018 */
[----:B------:R-:W-:Y:S02]  /*2ab0*/  PRMT R132, RZ, 0x7610, R132 ;  /* 0x00007610ff847816 */ /* 0x000fe40000000084 */
[----:B------:R-:W-:-:S02]  /*2ac0*/  ISETP.LT.AND P0, PT, R241, UR30, P0 ;  /* 0x0000001ef1007c0c */ /* 0x000fc40008701270 */
[----:B------:R-:W-:Y:S02]  /*2ad0*/  LOP3.LUT R164, R242, 0x2, RZ, 0xfc, !PT ;  /* 0x00000002f2a47812 */ /* 0x000fe400078efcff */
[----:B------:R-:W-:Y:S01]  /*2ae0*/  PLOP3.LUT P1, PT, PT, PT, UP1, 0x80, 0x8 ;  /* 0x000000000008781c */ /* 0x000fe20003f2f018 */
[----:B-1----:R-:W-:Y:S01]  /*2af0*/  @P4 IMAD.MOV.U32 R80, RZ, RZ, R7 ;  /* 0x000000ffff504224 */ /* 0x002fe200078e0007 */
[----:B------:R-:W-:Y:S01]  /*2b00*/  PRMT R131, RZ, 0x7610, R131 ;  /* 0x00007610ff837816 */ /* 0x000fe20000000083 */
[----:B------:R-:W-:Y:S01]  /*2b10*/  @P4 IMAD.MOV.U32 R81, RZ, RZ, R16 ;  /* 0x000000ffff514224 */ /* 0x000fe200078e0010 */
[----:B------:R-:W-:Y:S02]  /*2b20*/  ISETP.LT.AND P1, PT, R164, UR30, P1 ;  /* 0x0000001ea4007c0c */ /* 0x000fe40008f21270 */
[----:B------:R-:W-:Y:S02]  /*2b30*/  LOP3.LUT R162, R242, 0xa, RZ, 0xfc, !PT ;  /* 0x0000000af2a27812 */ /* 0x000fe400078efcff */
[----:B------:R1:W2:Y:S01]  /*2b40*/  @P4 LDG.E.U8 R132, desc[UR26][R80.64] ;  /* 0x0000001a50844981 */ /* 0x0002a2000c1e1100 */
[----:B------:R-:W-:-:S02]  /*2b50*/  PLOP3.LUT P5, PT, PT, PT, UP1, 0x80, 0x8 ;  /* 0x000000000008781c */ /* 0x000fc40003faf018 */
[----:B------:R-:W-:Y:S02]  /*2b60*/  PRMT R134, RZ, 0x7610, R134 ;  /* 0x00007610ff867816 */ /* 0x000fe40000000086 */
[----:B------:R-:W-:Y:S01]  /*2b70*/  ISETP.LT.AND P5, PT, R162, UR30, P5 ;  /* 0x0000001ea2007c0c */ /* 0x000fe2000afa1270 */
[----:B-1----:R-:W-:Y:S02]  /*2b80*/  @P2 IMAD.MOV.U32 R80, RZ, RZ, R9 ;  /* 0x000000ffff502224 */ /* 0x002fe400078e0009 */
[----:B------:R-:W-:Y:S01]  /*2b90*/  @P2 IMAD.MOV.U32 R81, RZ, RZ, R18 ;  /* 0x000000ffff512224 */ /* 0x000fe200078e0012 */
[----:B------:R-:W-:-:S04]  /*2ba0*/  LOP3.LUT R162, R242, 0x12, RZ, 0xfc, !PT ;  /* 0x00000012f2a27812 */ /* 0x000fc800078efcff */
[----:B------:R1:W2:Y:S01]  /*2bb0*/  @P2 LDG.E.U8 R131, desc[UR26][R80.64] ;  /* 0x0000001a50832981 */ /* 0x0002a2000c1e1100 */
[----:B------:R-:W-:Y:S02]  /*2bc0*/  PLOP3.LUT P2, PT, PT, PT, UP1, 0x80, 0x8 ;  /* 0x000000000008781c */ /* 0x000fe40003f4f018 */
[----:B------:R-:W-:Y:S02]  /*2bd0*/  PRMT R133, RZ, 0x7610, R133 ;  /* 0x00007610ff857816 */ /* 0x000fe40000000085 */
[----:B------:R-:W-:Y:S01]  /*2be0*/  ISETP.LT.AND P2, PT, R162, UR30, P2 ;  /* 0x0000001ea2007c0c */ /* 0x000fe20009741270 */
[----:B-1----:R-:W-:Y:S02]  /*2bf0*/  @P0 IMAD.MOV.U32 R80, RZ, RZ, R11 ;  /* 0x000000ffff500224 */ /* 0x002fe400078e000b */
[----:B------:R-:W-:-:S05]  /*2c00*/  @P0 IMAD.MOV.U32 R81, RZ, RZ, R20 ;  /* 0x000000ffff510224 */ /* 0x000fca00078e0014 */
[----:B------:R1:W2:Y:S01]  /*2c10*/  @P0 LDG.E.U8 R134, desc[UR26][R80.64] ;  /* 0x0000001a50860981 */ /* 0x0002a2000c1e1100 */
[----:B------:R-:W-:Y:S01]  /*2c20*/  PRMT R135, RZ, 0x7610, R135 ;  /* 0x00007610ff877816 */ /* 0x000fe20000000087 */
[----:B-1----:R-:W-:Y:S02]  /*2c30*/  @P1 IMAD.MOV.U32 R80, RZ, RZ, R13 ;  /* 0x000000ffff501224 */ /* 0x002fe400078e000d */
[----:B------:R-:W-:Y:S01]  /*2c40*/  @P1 IMAD.MOV.U32 R81, RZ, RZ, R22 ;  /* 0x000000ffff511224 */ /* 0x000fe200078e0016 */
[----:B------:R-:W-:-:S04]  /*2c50*/  LOP3.LUT R162, R242, 0x1a, RZ, 0xfc, !PT ;  /* 0x0000001af2a27812 */ /* 0x000fc800078efcff */
[----:B------:R1:W2:Y:S01]  /*2c60*/  @P1 LDG.E.U8 R133, desc[UR26][R80.64] ;  /* 0x0000001a50851981 */ /* 0x0002a2000c1e1100 */
[----:B------:R-:W-:Y:S02]  /*2c70*/  PLOP3.LUT P4, PT, PT, PT, UP1, 0x80, 0x8 ;  /* 0x000000000008781c */ /* 0x000fe40003f8f018 */
[----:B------:R-:W-:Y:S01]  /*2c80*/  PRMT R136, RZ, 0x7610, R136 ;  /* 0x00007610ff887816 */ /* 0x000fe20000000088 */
[----:B-1----:R-:W-:Y:S02]  /*2c90*/  @P5 IMAD.MOV.U32 R80, RZ, RZ, R15 ;  /* 0x000000ffff505224 */ /* 0x002fe400078e000f */
[----:B------:R-:W-:Y:S01]  /*2ca0*/  @P5 IMAD.MOV.U32 R81, RZ, RZ, R24 ;  /* 0x000000ffff515224 */ /* 0x000fe200078e0018 */
[----:B------:R-:W-:-:S04]  /*2cb0*/  ISETP.LT.AND P4, PT, R162, UR30, P4 ;  /* 0x0000001ea2007c0c */ /* 0x000fc8000a781270 */
[----:B------:R1:W2:Y:S01]  /*2cc0*/  @P5 LDG.E.U8 R135, desc[UR26][R80.64] ;  /* 0x0000001a50875981 */ /* 0x0002a2000c1e1100 */
[C---:B------:R-:W-:Y:S02]  /*2cd0*/  LOP3.LUT R251, R242.reuse, 0x22, RZ, 0xfc, !PT ;  /* 0x00000022f2fb7812 */ /* 0x040fe400078efcff */
[----:B------:R-:W-:Y:S01]  /*2ce0*/  PLOP3.LUT P0, PT, PT, PT, UP1, 0x80, 0x8 ;  /* 0x000000000008781c */ /* 0x000fe20003f0f018 */
[----:B-1----:R-:W-:Y:S02]  /*2cf0*/  @P2 IMAD.MOV.U32 R80, RZ, RZ, R17 ;  /* 0x000000ffff502224 */ /* 0x002fe400078e0011 */
[----:B------:R-:W-:Y:S01]  /*2d00*/  @P2 IMAD.MOV.U32 R81, RZ, RZ, R26 ;  /* 0x000000ffff512224 */ /* 0x000fe200078e001a */
[----:B------:R-:W-:-:S04]  /*2d10*/  LOP3.LUT R247, R242, 0x2a, RZ, 0xfc, !PT ;  /* 0x0000002af2f77812 */ /* 0x000fc800078efcff */
[----:B------:R1:W2:Y:S01]  /*2d20*/  @P2 LDG.E.U8 R136, desc[UR26][R80.64] ;  /* 0x0000001a50882981 */ /* 0x0002a2000c1e1100 */
[----:B------:R-:W-:Y:S02]  /*2d30*/  ISETP.LT.AND P2, PT, R251, UR30, P0 ;  /* 0x0000001efb007c0c */ /* 0x000fe40008741270 */
[----:B------:R-:W-:Y:S02]  /*2d40*/  PLOP3.LUT P0, PT, PT, PT, UP1, 0x80, 0x8 ;  /* 0x000000000008781c */ /* 0x000fe40003f0f018 */
[----:B------:R-:W-:Y:S02]  /*2d50*/  PRMT R137, RZ, 0x7610, R137 ;  /* 0x00007610ff897816 */ /* 0x000fe40000000089 */
[----:B------:R-:W-:Y:S02]  /*2d60*/  ISETP.LT.AND P0, PT, R247, UR30, P0 ;  /* 0x0000001ef7007c0c */ /* 0x000fe40008701270 */
[----:B------:R-:W-:Y:S01]  /*2d70*/  LOP3.LUT R244, R242, 0x32, RZ, 0xfc, !PT ;  /* 0x00000032f2f47812 */ /* 0x000fe200078efcff */
[----:B-1----:R-:W-:Y:S01]  /*2d80*/  @P4 IMAD.MOV.U32 R80, RZ, RZ, R19 ;  /* 0x000000ffff504224 */ /* 0x002fe200078e0013 */
[----:B------:R-:W-:Y:S01]  /*2d90*/  PLOP3.LUT P1, PT, PT, PT, UP1, 0x80, 0x8 ;  /* 0x000000000008781c */ /* 0x000fe20003f2f018 */
[----:B------:R-:W-:Y:S01]  /*2da0*/  @P4 IMAD.MOV.U32 R81, RZ, RZ, R28 ;  /* 0x000000ffff514224 */ /* 0x000fe200078e001c */
[----:B------:R-:W-:-:S02]  /*2db0*/  PRMT R138, RZ, 0x7610, R138 ;  /* 0x00007610ff8a7816 */ /* 0x000fc4000000008a */
[----:B------:R-:W-:Y:S02]  /*2dc0*/  ISETP.LT.AND P1, PT, R244, UR30, P1 ;  /* 0x0000001ef4007c0c */ /* 0x000fe40008f21270 */
[----:B------:R1:W2:Y:S01]  /*2dd0*/  @P4 LDG.E.U8 R137, desc[UR26][R80.64] ;  /* 0x0000001a50894981 */ /* 0x0002a2000c1e1100 */
[----:B------:R-:W-:Y:S02]  /*2de0*/  LOP3.LUT R240, R242, 0x3a, RZ, 0xfc, !PT ;  /* 0x0000003af2f07812 */ /* 0x000fe400078efcff */
[----:B------:R-:W-:Y:S02]  /*2df0*/  PLOP3.LUT P5, PT, PT, PT, UP1, 0x80, 0x8 ;  /* 0x000000000008781c */ /* 0x000fe40003faf018 */
[----:B------:R-:W-:Y:S01]  /*2e00*/  PRMT R139, RZ, 0x7610, R139 ;  /* 0x00007610ff8b7816 */ /* 0x000fe2000000008b */
[----:B-1----:R-:W-:Y:S02]  /*2e10*/  @P2 IMAD.MOV.U32 R80, RZ, RZ, R21 ;  /* 0x000000ffff502224 */ /* 0x002fe400078e0015 */
[----:B------:R-:W-:Y:S01]  /*2e20*/  @P2 IMAD.MOV.U32 R81, RZ, RZ, R30 ;  /* 0x000000ffff512224 */ /* 0x000fe200078e001e */
[----:B------:R-:W-:-:S02]  /*2e30*/  ISETP.LT.AND P5, PT, R240, UR30, P5 ;  /* 0x0000001ef0007c0c */ /* 0x000fc4000afa1270 */
[----:B------:R-:W-:Y:S02]  /*2e40*/  LOP3.LUT R162, R242, 0x4, RZ, 0xfc, !PT ;  /* 0x00000004f2a27812 */ /* 0x000fe400078efcff */
[----:B------:R1:W2:Y:S01]  /*2e50*/  @P2 LDG.E.U8 R138, desc[UR26][R80.64] ;  /* 0x0000001a508a2981 */ /* 0x0002a2000c1e1100 */
[----:B------:R-:W-:Y:S02]  /*2e60*/  PLOP3.LUT P2, PT, PT, PT, UP1, 0x80, 0x8 ;  /* 0x000000000008781c */ /* 0x000fe40003f4f018 */
[----:B------:R-:W-:Y:S02]  /*2e70*/  PRMT R140, RZ, 0x7610, R140 ;  /* 0x00007610ff8c7816 */ /* 0x000fe4000000008c */
[----:B------:R-:W-:Y:S01]  /*2e80*/  ISETP.LT.AND P2, PT, R162, UR30, P2 ;  /* 0x0000001ea2007c0c */ /* 0x000fe20009741270 */
[----:B-1----:R-:W-:Y:S02]  /*2e90*/  @P0 IMAD.MOV.U32 R80, RZ, RZ, R23 ;  /* 0x000000ffff500224 */ /* 0x002fe400078e0017 */
[----:B------:R-:W-:-:S05]  /*2ea0*/  @P0 IMAD.MOV.U32 R81, RZ, RZ, R32 ;  /* 0x000000ffff510224 */ /* 0x000fca00078e0020 */
[----:B------:R1:W2:Y:S01]  /*2eb0*/  @P0 LDG.E.U8 R139, desc[UR26][R80.64] ;  /* 0x0000001a508b0981 */ /* 0x0002a2000c1e1100 */
[----:B------:R-:W-:Y:S02]  /*2ec0*/  PRMT R141, RZ, 0x7610, R141 ;  /* 0x00007610ff8d7816 */ /* 0x000fe4000000008d */
[----:B------:R-:W-:Y:S01]  /*2ed0*/  LOP3.LUT R164, R242, 0xc, RZ, 0xfc, !PT ;  /* 0x0000000cf2a47812 */ /* 0x000fe200078efcff */
[----:B-1----:R-:W-:Y:S02]  /*2ee0*/  @P1 IMAD.MOV.U32 R80, RZ, RZ, R25 ;  /* 0x000000ffff501224 */ /* 0x002fe400078e0019 */
[----:B------:R-:W-:Y:S01]  /*2ef0*/  @P1 IMAD.MOV.U32 R81, RZ, RZ, R34 ;  /* 0x000000ffff511224 */ /* 0x000fe200078e0022 */
[----:B------:R-:W-:-:S04]  /*2f00*/  PLOP3.LUT P0, PT, PT, PT, UP1, 0x80, 0x8 ;  /* 0x000000000008781c */ /* 0x000fc80003f0f018 */
[----:B------:R1:W2:Y:S01]  /*2f10*/  @P1 LDG.E.U8 R140, desc[UR26][R80.64] ;  /* 0x0000001a508c1981 */ /* 0x0002a2000c1e1100 */
[----:B------:R-:W-:Y:S02]  /*2f20*/  ISETP.LT.AND P0, PT, R164, UR30, P0 ;  /* 0x0000001ea4007c0c */ /* 0x000fe40008701270 */
[----:B------:R-:W-:Y:S01]  /*2f30*/  PRMT R142, RZ, 0x7610, R142 ;  /* 0x00007610ff8e7816 */ /* 0x000fe2000000008e */
[----:B-1----:R-:W-:Y:S02]  /*2f40*/  @P5 IMAD.MOV.U32 R80, RZ, RZ, R27 ;  /* 0x000000ffff505224 */ /* 0x002fe400078e001b */
[----:B------:R-:W-:Y:S01]  /*2f50*/  @P5 IMAD.MOV.U32 R81, RZ, RZ, R36 ;  /* 0x000000ffff515224 */ /* 0x000fe200078e0024 */
[----:B------:R-:W-:Y:S02]  /*2f60*/  LOP3.LUT R162, R242, 0x14, RZ, 0xfc, !PT ;  /* 0x00000014f2a27812 */ /* 0x000fe400078efcff */
[----:B------:R-:W-:Y:S02]  /*2f70*/  PLOP3.LUT P1, PT, PT, PT, UP1, 0x80, 0x8 ;  /* 0x000000000008781c */ /* 0x000fe40003f2f018 */
[----:B------:R1:W2:Y:S02]  /*2f80*/  @P5 LDG.E.U8 R141, desc[UR26][R80.64] ;  /* 0x0000001a508d5981 */ /* 0x0002a4000c1e1100 */
[----:B------:R-:W-:Y:S01]  /*2f90*/  ISETP.LT.AND P1, PT, R162, UR30, P1 ;  /* 0x0000001ea2007c0c */ /* 0x000fe20008f21270 */
[----:B-1----:R-:W-:-:S02]  /*2fa0*/  @P2 IMAD.MOV.U32 R80, RZ, RZ, R29 ;  /* 0x000000ffff502224 */ /* 0x002fc400078e001d */
[----:B------:R-:W-:-:S05]  /*2fb0*/  @P2 IMAD.MOV.U32 R81, RZ, RZ, R38 ;  /* 0x000000ffff512224 */ /* 0x000fca00078e0026 */
[----:B------:R1:W2:Y:S01]  /*2fc0*/  @P2 LDG.E.U8 R142, desc[UR26][R80.64] ;  /* 0x0000001a508e2981 */ /* 0x0002a2000c1e1100 */
[----:B------:R-:W-:Y:S02]  /*2fd0*/  PLOP3.LUT P2, PT, PT, PT, UP1, 0x80, 0x8 ;  /* 0x000000000008781c */ /* 0x000fe40003f4f018 */
[----:B------:R-:W-:Y:S02]  /*2fe0*/  PRMT R144, RZ, 0x7610, R144 ;  /* 0x00007610ff907816 */ /* 0x000fe40000000090 */
[C---:B-1----:R-:W-:Y:S01]  /*2ff0*/  LOP3.LUT R80, R242.reuse, 0x1c, RZ, 0xfc, !PT ;  /* 0x0000001cf2507812 */ /* 0x042fe200078efcff */
[----:B------:R-:W-:Y:S01]  /*3000*/  @P0 IMAD.MOV.U32 R81, RZ, RZ, R40 ;  /* 0x000000ffff510224 */ /* 0x000fe200078e0028 */
[----:B------:R-:W-:Y:S02]  /*3010*/  LOP3.LUT R250, R242, 0x24, RZ, 0xfc, !PT ;  /* 0x00000024f2fa7812 */ /* 0x000fe400078efcff */
[----:B------:R-:W-:Y:S01]  /*3020*/  ISETP.LT.AND P2, PT, R80, UR30, P2 ;  /* 0x0000001e50007c0c */ /* 0x000fe20009741270 */
[----:B------:R-:W-:Y:S01]  /*3030*/  @P0 IMAD.MOV.U32 R80, RZ, RZ, R31 ;  /* 0x000000ffff500224 */ /* 0x000fe200078e001f */
[----:B------:R-:W-:-:S02]  /*3040*/  PLOP3.LUT P4, PT, PT, PT, UP1, 0x80, 0x8 ;  /* 0x000000000008781c */ /* 0x000fc40003f8f018 */
[----:B------:R-:W-:Y:S02]  /*3050*/  PRMT R143, RZ, 0x7610, R143 ;  /* 0x00007610ff8f7816 */ /* 0x000fe4000000008f */
[----:B------:R-:W-:Y:S01]  /*3060*/  ISETP.LT.AND P4, PT, R250, UR30, P4 ;  /* 0x0000001efa007c0c */ /* 0x000fe2000a781270 */
[----:B------:R1:W2:Y:S01]  /*3070*/  @P0 LDG.E.U8 R144, desc[UR26][R80.64] ;  /* 0x0000001a50900981 */ /* 0x0002a2000c1e1100 */
[----:B------:R-:W-:Y:S02]  /*3080*/  LOP3.LUT R246, R242, 0x2c, RZ, 0xfc, !PT ;  /* 0x0000002cf2f67812 */ /* 0x000fe400078efcff */
[----:B------:R-:W-:Y:S02]  /*3090*/  PLOP3.LUT P5, PT, PT, PT, UP1, 0x80, 0x8 ;  /* 0x000000000008781c */ /* 0x000fe40003faf018 */
[----:B------:R-:W-:Y:S01]  /*30a0*/  PRMT R146, RZ, 0x7610, R146 ;  /* 0x00007610ff927816 */ /* 0x000fe20000000092 */
[----:B-1----:R-:W-:Y:S02]  /*30b0*/  @P1 IMAD.MOV.U32 R80, RZ, RZ, R33 ;  /* 0x000000ffff501224 */ /* 0x002fe400078e0021 */
[----:B------:R-:W-:Y:S01]  /*30c0*/  @P1 IMAD.MOV.U32 R81, RZ, RZ, R42 ;  /* 0x000000ffff511224 */ /* 0x000fe200078e002a */
[----:B------:R-:W-:-:S02]  /*30d0*/  ISETP.LT.AND P5, PT, R246, UR30, P5 ;  /* 0x0000001ef6007c0c */ /* 0x000fc4000afa1270 */
[C---:B------:R-:W-:Y:S02]  /*30e0*/  LOP3.LUT R243, R242.reuse, 0x34, RZ, 0xfc, !PT ;  /* 0x00000034f2f37812 */ /* 0x040fe400078efcff */
[----:B------:R1:W2:Y:S01]  /*30f0*/  @P1 LDG.E.U8 R143, desc[UR26][R80.64] ;  /* 0x0000001a508f1981 */ /* 0x0002a2000c1e1100 */
[----:B------:R-:W-:Y:S02]  /*3100*/  PLOP3.LUT P0, PT, PT, PT, UP1, 0x80, 0x8 ;  /* 0x000000000008781c */ /* 0x000fe40003f0f018 */
[----:B------:R-:W-:Y:S02]  /*3110*/  PRMT R145, RZ, 0x7610, R145 ;  /* 0x00007610ff917816 */ /* 0x000fe40000000091 */
[----:B------:R-:W-:Y:S01]  /*3120*/  ISETP.LT.AND P0, PT, R243, UR30, P0 ;  /* 0x0000001ef3007c0c */ /* 0x000fe20008701270 */
[----:B-1----:R-:W-:Y:S02]  /*3130*/  @P2 IMAD.MOV.U32 R80, RZ, RZ, R35 ;  /* 0x000000ffff502224 */ /* 0x002fe400078e0023 */
[----:B------:R-:W-:Y:S01]  /*3140*/  @P2 IMAD.MOV.U32 R81, RZ, RZ, R44 ;  /* 0x000000ffff512224 */ /* 0x000fe200078e002c */
[----:B------:R-:W-:-:S02]  /*3150*/  LOP3.LUT R239, R242, 0x3c, RZ, 0xfc, !PT ;  /* 0x0000003cf2ef7812 */ /* 0x000fc400078efcff */
[----:B------:R-:W-:Y:S02]  /*3160*/  PLOP3.LUT P1, PT, PT, PT, UP1, 0x80, 0x8 ;  /* 0x000000000008781c */ /* 0x000fe40003f2f018 */
[----:B------:R1:W2:Y:S01]  /*3170*/  @P2 LDG.E.U8 R146, desc[UR26][R80.64] ;  /* 0x0000001a50922981 */ /* 0x0002a2000c1e1100 */
[----:B------:R-:W-:Y:S02]  /*3180*/  PRMT R147, RZ, 0x7610, R147 ;  /* 0x00007610ff937816 */ /* 0x000fe40000000093 */
[----:B------:R-:W-:Y:S01]  /*3190*/  ISETP.LT.AND P1, PT, R239, UR30, P1 ;  /* 0x0000001eef007c0c */ /* 0x000fe20008f21270 */
[----:B-1----:R-:W-:Y:S02]  /*31a0*/  @P4 IMAD.MOV.U32 R80, RZ, RZ, R37 ;  /* 0x000000ffff504224 */ /* 0x002fe400078e0025 */
[----:B------:R-:W-:Y:S01]  /*31b0*/  @P4 IMAD.MOV.U32 R81, RZ, RZ, R46 ;  /* 0x000000ffff514224 */ /* 0x000fe200078e002e */
[----:B------:R-:W-:Y:S02]  /*31c0*/  LOP3.LUT R164, R242, 0x6, RZ, 0xfc, !PT ;  /* 0x00000006f2a47812 */ /* 0x000fe400078efcff */
[----:B------:R-:W-:-:S02]  /*31d0*/  PLOP3.LUT P2, PT, PT, PT, UP1, 0x80, 0x8 ;  /* 0x000000000008781c */ /* 0x000fc40003f4f018 */
[----:B------:R1:W2:Y:S01]  /*31e0*/  @P4 LDG.E.U8 R145, desc[UR26][R80.64] ;  /* 0x0000001a50914981 */ /* 0x0002a2000c1e1100 */
[----:B------:R-:W-:Y:S02]  /*31f0*/  PRMT R148, RZ, 0x7610, R148 ;  /* 0x00007610ff947816 */ /* 0x000fe40000000094 */
[----:B------:R-:W-:Y:S01]  /*3200*/  ISETP.LT.AND P2, PT, R164, UR30, P2 ;  /* 0x0000001ea4007c0c */ /* 0x000fe20009741270 */
[----:B-1----:R-:W-:Y:S02]  /*3210*/  @P5 IMAD.MOV.U32 R80, RZ, RZ, R39 ;  /* 0x000000ffff505224 */ /* 0x002fe400078e0027 */
[----:B------:R-:W-:Y:S01]  /*3220*/  @P5 IMAD.MOV.U32 R81, RZ, RZ, R48 ;  /* 0x000000ffff515224 */ /* 0x000fe200078e0030 */
[----:B------:R-:W-:Y:S02]  /*3230*/  LOP3.LUT R162, R242, 0x16, RZ, 0xfc, !PT ;  /* 0x00000016f2a27812 */ /* 0x000fe400078efcff */
[----:B------:R-:W-:Y:S02]  /*3240*/  PLOP3.LUT P4, PT, PT, PT, UP1, 0x80, 0x8 ;  /* 0x000000000008781c */ /* 0x000fe40003f8f018 */
[----:B------:R1:W2:Y:S01]  /*3250*/  @P5 LDG.E.U8 R147, desc[UR26][R80.64] ;  /* 0x0000001a50935981 */ /* 0x0002a2000c1e1100 */
[----:B------:R-:W-:-:S02]  /*3260*/  PRMT R150, RZ, 0x7610, R150 ;  /* 0x00007610ff967816 */ /* 0x000fc40000000096 */
        /* <DEDUP_REMOVED lines=16> */
[----:B------:R-:W-:-:S05]  /*3370*/  @P2 IMAD.MOV.U32 R81, RZ, RZ, R54 ;  /* 0x000000ffff512224 */ /* 0x000fca00078e0036 */
[----:B------:R1:W2:Y:S01]  /*3380*/  @P2 LDG.E.U8 R149, desc[UR26][R80.64] ;  /* 0x0000001a50952981 */ /* 0x0002a2000c1e1100 */
[----:B------:R-:W-:Y:S02]  /*3390*/  PLOP3.LUT P2, PT, PT, PT, UP1, 0x80, 0x8 ;  /* 0x000000000008781c */ /* 0x000fe40003f4f018 */
[----:B------:R-:W-:Y:S01]  /*33a0*/  PRMT R153, RZ, 0x7610, R153 ;  /* 0x00007610ff997816 */ /* 0x000fe20000000099 */
[----:B-1----:R-:W-:Y:S02]  /*33b0*/  @P4 IMAD.MOV.U32 R80, RZ, RZ, R47 ;  /* 0x000000ffff504224 */ /* 0x002fe400078e002f */
[----:B------:R-:W-:Y:S01]  /*33c0*/  @P4 IMAD.MOV.U32 R81, RZ, RZ, R56 ;  /* 0x000000ffff514224 */ /* 0x000fe200078e0038 */
[----:B------:R-:W-:-:S04]  /*33d0*/  ISETP.LT.AND P2, PT, R161, UR30, P2 ;  /* 0x0000001ea1007c0c */ /* 0x000fc80009741270 */
[----:B------:R1:W2:Y:S01]  /*33e0*/  @P4 LDG.E.U8 R151, desc[UR26][R80.64] ;  /* 0x0000001a50974981 */ /* 0x0002a2000c1e1100 */
[----:B------:R-:W-:Y:S02]  /*33f0*/  PRMT R152, RZ, 0x7610, R152 ;  /* 0x00007610ff987816 */ /* 0x000fe40000000098 */
[----:B------:R-:W-:Y:S01]  /*3400*/  PLOP3.LUT P4, PT, PT, PT, UP1, 0x80, 0x8 ;  /* 0x000000000008781c */ /* 0x000fe20003f8f018 */
[----:B-1----:R-:W-:Y:S02]  /*3410*/  @P0 IMAD.MOV.U32 R80, RZ, RZ, R49 ;  /* 0x000000ffff500224 */ /* 0x002fe400078e0031 */
[----:B------:R-:W-:-:S05]  /*3420*/  @P0 IMAD.MOV.U32 R81, RZ, RZ, R58 ;  /* 0x000000ffff510224 */ /* 0x000fca00078e003a */
[----:B------:R1:W2:Y:S01]  /*3430*/  @P0 LDG.E.U8 R153, desc[UR26][R80.64] ;  /* 0x0000001a50990981 */ /* 0x0002a2000c1e1100 */
[----:B------:R-:W-:Y:S01]  /*3440*/  ISETP.LT.AND P0, PT, R158, UR30, P4 ;  /* 0x0000001e9e007c0c */ /* 0x000fe2000a701270 */
[----:B-1----:R-:W-:Y:S02]  /*3450*/  @P1 IMAD.MOV.U32 R80, RZ, RZ, R51 ;  /* 0x000000ffff501224 */ /* 0x002fe400078e0033 */
[----:B------:R-:W-:Y:S01]  /*3460*/  @P1 IMAD.MOV.U32 R81, RZ, RZ, R60 ;  /* 0x000000ffff511224 */ /* 0x000fe200078e003c */
[----:B------:R-:W-:-:S04]  /*3470*/  PRMT R155, RZ, 0x7610, R155 ;  /* 0x00007610ff9b7816 */ /* 0x000fc8000000009b */
[----:B------:R1:W2:Y:S01]  /*3480*/  @P1 LDG.E.U8 R152, desc[UR26][R80.64] ;  /* 0x0000001a50981981 */ /* 0x0002a2000c1e1100 */
[----:B------:R-:W-:Y:S02]  /*3490*/  PLOP3.LUT P1, PT, PT, PT, UP1, 0x80, 0x8 ;  /* 0x000000000008781c */ /* 0x000fe40003f2f018 */
[----:B------:R-:W-:Y:S02]  /*34a0*/  PLOP3.LUT P4, PT, PT, PT, UP1, 0x80, 0x8 ;  /* 0x000000000008781c */ /* 0x000fe40003f8f018 */
[----:B------:R-:W-:Y:S01]  /*34b0*/  ISETP.LT.AND P1, PT, R160, UR30, P1 ;  /* 0x0000001ea0007c0c */ /* 0x000fe20008f21270 */
[----:B-1----:R-:W-:Y:S02]  /*34c0*/  @P2 IMAD.MOV.U32 R80, RZ, RZ, R53 ;  /* 0x000000ffff502224 */ /* 0x002fe400078e0035 */
[----:B------:R-:W-:Y:S01]  /*34d0*/  @P2 IMAD.MOV.U32 R81, RZ, RZ, R61 ;  /* 0x000000ffff512224 */ /* 0x000fe200078e003d */
[----:B------:R-:W-:-:S04]  /*34e0*/  PRMT R154, RZ, 0x7610, R154 ;  /* 0x00007610ff9a7816 */ /* 0x000fc8000000009a */
[----:B------:R1:W2:Y:S01]  /*34f0*/  @P2 LDG.E.U8 R155, desc[UR26][R80.64] ;  /* 0x0000001a509b2981 */ /* 0x0002a2000c1e1100 */
[----:B------:R-:W-:Y:S02]  /*3500*/  ISETP.LT.AND P2, PT, R159, UR30, P4 ;  /* 0x0000001e9f007c0c */ /* 0x000fe4000a741270 */
[----:B------:R-:W-:Y:S01]  /*3510*/  PRMT R157, RZ, 0x7610, R157 ;  /* 0x00007610ff9d7816 */ /* 0x000fe2000000009d */
[----:B-1----:R-:W-:Y:S02]  /*3520*/  @P0 IMAD.MOV.U32 R80, RZ, RZ, R55 ;  /* 0x000000ffff500224 */ /* 0x002fe400078e0037 */
[----:B------:R-:W-:-:S05]  /*3530*/  @P0 IMAD.MOV.U32 R81, RZ, RZ, R62 ;  /* 0x000000ffff510224 */ /* 0x000fca00078e003e */
[----:B------:R1:W2:Y:S01]  /*3540*/  @P0 LDG.E.U8 R154, desc[UR26][R80.64] ;  /* 0x0000001a509a0981 */ /* 0x0002a2000c1e1100 */
[C---:B------:R-:W-:Y:S02]  /*3550*/  ISETP.GT.U32.AND P4, PT, R124.reuse, R123, PT ;  /* 0x0000007b7c00720c */ /* 0x040fe40003f84070 */
[----:B------:R-:W-:Y:S02]  /*3560*/  ISETP.GT.U32.AND P0, PT, R124, R121, PT ;  /* 0x000000797c00720c */ /* 0x000fe40003f04070 */
[----:B------:R-:W-:Y:S01]  /*3570*/  PRMT R156, RZ, 0x7610, R156 ;  /* 0x00007610ff9c7816 */ /* 0x000fe2000000009c */
[----:B-1----:R-:W-:Y:S02]  /*3580*/  @P1 IMAD.MOV.U32 R80, RZ, RZ, R57 ;  /* 0x000000ffff501224 */ /* 0x002fe400078e0039 */
[----:B------:R-:W-:-:S05]  /*3590*/  @P1 IMAD.MOV.U32 R81, RZ, RZ, R63 ;  /* 0x000000ffff511224 */ /* 0x000fca00078e003f */
[----:B------:R1:W2:Y:S01]  /*35a0*/  @P1 LDG.E.U8 R157, desc[UR26][R80.64] ;  /* 0x0000001a509d1981 */ /* 0x0002a2000c1e1100 */
[C---:B------:R-:W-:Y:S01]  /*35b0*/  ISETP.GT.U32.AND P1, PT, R124.reuse, R120, PT ;  /* 0x000000787c00720c */ /* 0x040fe20003f24070 */
[----:B-1----:R-:W-:Y:S02]  /*35c0*/  @P2 IMAD.MOV.U32 R80, RZ, RZ, R59 ;  /* 0x000000ffff502224 */ /* 0x002fe400078e003b */
[----:B------:R-:W-:Y:S01]  /*35d0*/  @P2 IMAD.MOV.U32 R81, RZ, RZ, R64 ;  /* 0x000000ffff512224 */ /* 0x000fe200078e0040 */
[----:B------:R-:W-:-:S04]  /*35e0*/  ISETP.GT.U32.AND P5, PT, R124, R122, PT ;  /* 0x0000007a7c00720c */ /* 0x000fc80003fa4070 */
[----:B------:R1:W2:Y:S01]  /*35f0*/  @P2 LDG.E.U8 R156, desc[UR26][R80.64] ;  /* 0x0000001a509c2981 */ /* 0x0002a2000c1e1100 */
[C---:B------:R-:W-:Y:S01]  /*3600*/  ISETP.GT.U32.AND P2, PT, R124.reuse, R119, PT ;  /* 0x000000777c00720c */ /* 0x040fe20003f44070 */
[--C-:B------:R-:W-:Y:S01]  /*3610*/  @!P4 IMAD.IADD R123, R123, 0x1, -R124.reuse ;  /* 0x000000017b7bc824 */ /* 0x100fe200078e0a7c */
[C---:B------:R-:W-:Y:S01]  /*3620*/  ISETP.GT.U32.AND P4, PT, R124.reuse, R117, PT ;  /* 0x000000757c00720c */ /* 0x040fe20003f84070 */
[--C-:B------:R-:W-:Y:S01]  /*3630*/  @!P0 IMAD.IADD R121, R121, 0x1, -R124.reuse ;  /* 0x0000000179798824 */ /* 0x100fe200078e0a7c */
[----:B------:R-:W-:Y:S01]  /*3640*/  ISETP.GT.U32.AND P0, PT, R124, R115, PT ;  /* 0x000000737c00720c */ /* 0x000fe20003f04070 */
[--C-:B------:R-:W-:Y:S01]  /*3650*/  @!P1 IMAD.IADD R120, R120, 0x1, -R124.reuse ;  /* 0x0000000178789824 */ /* 0x100fe200078e0a7c */
[C---:B------:R-:W-:Y:S02]  /*3660*/  ISETP.GT.U32.AND P6, PT, R124.reuse, R118, PT ;  /* 0x000000767c00720c */ /* 0x040fe40003fc4070 */
[----:B------:R-:W-:Y:S01]  /*3670*/  ISETP.GT.U32.AND P1, PT, R124, R114, PT ;  /* 0x000000727c00720c */ /* 0x000fe20003f24070 */
[----:B------:R-:W-:-:S04]  /*3680*/  @!P5 IMAD.IADD R122, R122, 0x1, -R124 ;  /* 0x000000017a7ad824 */ /* 0x000fc800078e0a7c */
[--C-:B------:R-:W-:Y:S01]  /*3690*/  @!P2 IMAD.IADD R119, R119, 0x1, -R124.reuse ;  /* 0x000000017777a824 */ /* 0x100fe200078e0a7c */
[C---:B------:R-:W-:Y:S01]  /*36a0*/  ISETP.GT.U32.AND P2, PT, R124.reuse, R113, PT ;  /* 0x000000717c00720c */ /* 0x040fe20003f44070 */
[--C-:B------:R-:W-:Y:S01]  /*36b0*/  @!P4 IMAD.IADD R117, R117, 0x1, -R124.reuse ;  /* 0x000000017575c824 */ /* 0x100fe200078e0a7c */
[C---:B------:R-:W-:Y:S01]  /*36c0*/  ISETP.GT.U32.AND P5, PT, R124.reuse, R116, PT ;  /* 0x000000747c00720c */ /* 0x040fe20003fa4070 */
[--C-:B------:R-:W-:Y:S01]  /*36d0*/  @!P0 IMAD.IADD R115, R115, 0x1, -R124.reuse ;  /* 0x0000000173738824 */ /* 0x100fe200078e0a7c */
[C---:B------:R-:W-:Y:S02]  /*36e0*/  ISETP.GT.U32.AND P4, PT, R124.reuse, R122, PT ;  /* 0x0000007a7c00720c */ /* 0x040fe40003f84070 */
[----:B------:R-:W-:Y:S01]  /*36f0*/  ISETP.GT.U32.AND P0, PT, R124, R120, PT ;  /* 0x000000787c00720c */ /* 0x000fe20003f04070 */
[--C-:B------:R-:W-:Y:S01]  /*3700*/  @!P6 IMAD.IADD R118, R118, 0x1, -R124.reuse ;  /* 0x000000017676e824 */ /* 0x100fe200078e0a7c */
[----:B------:R-:W-:Y:S01]  /*3710*/  ISETP.GT.U32.AND P6, PT, R124, R123, PT ;  /* 0x0000007b7c00720c */ /* 0x000fe20003fc4070 */
[----:B------:R-:W-:Y:S01]  /*3720*/  @!P1 IMAD.IADD R114, R114, 0x1, -R124 ;  /* 0x0000000172729824 */ /* 0x000fe200078e0a7c */
[----:B------:R-:W-:-:S03]  /*3730*/  ISETP.GT.U32.AND P1, PT, R124, R119, PT ;  /* 0x000000777c00720c */ /* 0x000fc60003f24070 */
[--C-:B------:R-:W-:Y:S01]  /*3740*/  @!P2 IMAD.IADD R113, R113, 0x1, -R124.reuse ;  /* 0x000000017171a824 */ /* 0x100fe200078e0a7c */
[----:B------:R-:W-:Y:S01]  /*3750*/  ISETP.GT.U32.AND P2, PT, R124, R118, PT ;  /* 0x000000767c00720c */ /* 0x000fe20003f44070 */
[--C-:B------:R-:W-:Y:S01]  /*3760*/  @!P5 IMAD.IADD R116, R116, 0x1, -R124.reuse ;  /* 0x000000017474d824 */ /* 0x100fe200078e0a7c */
[----:B------:R-:W-:Y:S01]  /*3770*/  ISETP.GT.U32.AND P5, PT, R124, R121, PT ;  /* 0x000000797c00720c */ /* 0x000fe20003fa4070 */
[--C-:B------:R-:W-:Y:S01]  /*3780*/  @!P4 IMAD.IADD R122, R122, 0x1, -R124.reuse ;  /* 0x000000017a7ac824 */ /* 0x100fe200078e0a7c */
[----:B------:R-:W-:Y:S01]  /*3790*/  ISETP.GT.U32.AND P4, PT, R124, R117, PT ;  /* 0x000000757c00720c */ /* 0x000fe20003f84070 */
[--C-:B------:R-:W-:Y:S01]  /*37a0*/  @!P0 IMAD.IADD R120, R120, 0x1, -R124.reuse ;  /* 0x0000000178788824 */ /* 0x100fe200078e0a7c */
[C---:B------:R-:W-:Y:S01]  /*37b0*/  ISETP.GT.U32.AND P0, PT, R124.reuse, R115, PT ;  /* 0x000000737c00720c */ /* 0x040fe20003f04070 */
[--C-:B------:R-:W-:Y:S01]  /*37c0*/  @!P6 IMAD.IADD R123, R123, 0x1, -R124.reuse ;  /* 0x000000017b7be824 */ /* 0x100fe200078e0a7c */
[C---:B------:R-:W-:Y:S01]  /*37d0*/  ISETP.GT.U32.AND P6, PT, R124.reuse, R114, PT ;  /* 0x000000727c00720c */ /* 0x040fe20003fc4070 */
[----:B------:R-:W-:Y:S01]  /*37e0*/  @!P1 IMAD.IADD R119, R119, 0x1, -R124 ;  /* 0x0000000177779824 */ /* 0x000fe200078e0a7c */
[----:B------:R-:W-:-:S03]  /*37f0*/  ISETP.GT.U32.AND P1, PT, R124, R113, PT ;  /* 0x000000717c00720c */ /* 0x000fc60003f24070 */
[--C-:B------:R-:W-:Y:S01]  /*3800*/  @!P2 IMAD.IADD R118, R118, 0x1, -R124.reuse ;  /* 0x000000017676a824 */ /* 0x100fe200078e0a7c */
[C---:B------:R-:W-:Y:S01]  /*3810*/  ISETP.GT.U32.AND P2, PT, R124.reuse, R112, PT ;  /* 0x000000707c00720c */ /* 0x040fe20003f44070 */
[--C-:B------:R-:W-:Y:S01]  /*3820*/  @!P5 IMAD.IADD R121, R121, 0x1, -R124.reuse ;  /* 0x000000017979d824 */ /* 0x100fe200078e0a7c */
[C---:B------:R-:W-:Y:S01]  /*3830*/  ISETP.GT.U32.AND P5, PT, R124.reuse, R116, PT ;  /* 0x000000747c00720c */ /* 0x040fe20003fa4070 */
[--C-:B------:R-:W-:Y:S01]  /*3840*/  @!P4 IMAD.IADD R117, R117, 0x1, -R124.reuse ;  /* 0x000000017575c824 */ /* 0x100fe200078e0a7c */
[C---:B------:R-:W-:Y:S01]  /*3850*/  ISETP.GT.U32.AND P4, PT, R124.reuse, R111, PT ;  /* 0x0000006f7c00720c */ /* 0x040fe20003f84070 */
[--C-:B------:R-:W-:Y:S01]  /*3860*/  @!P0 IMAD.IADD R115, R115, 0x1, -R124.reuse ;  /* 0x0000000173738824 */ /* 0x100fe200078e0a7c */
[----:B------:R-:W-:Y:S01]  /*3870*/  ISETP.GT.U32.AND P0, PT, R124, R109, PT ;  /* 0x0000006d7c00720c */ /* 0x000fe20003f04070 */
[--C-:B------:R-:W-:Y:S01]  /*3880*/  @!P6 IMAD.IADD R114, R114, 0x1, -R124.reuse ;  /* 0x000000017272e824 */ /* 0x100fe200078e0a7c */
[C---:B------:R-:W-:Y:S01]  /*3890*/  ISETP.GT.U32.AND P6, PT, R124.reuse, R108, PT ;  /* 0x0000006c7c00720c */ /* 0x040fe20003fc4070 */
[----:B------:R-:W-:Y:S01]  /*38a0*/  @!P1 IMAD.IADD R113, R113, 0x1, -R124 ;  /* 0x0000000171719824 */ /* 0x000fe200078e0a7c */
[----:B------:R-:W-:-:S03]  /*38b0*/  ISETP.GT.U32.AND P1, PT, R124, R107, PT ;  /* 0x0000006b7c00720c */ /* 0x000fc60003f24070 */
[--C-:B------:R-:W-:Y:S01]  /*38c0*/  @!P2 IMAD.IADD R112, R112, 0x1, -R124.reuse ;  /* 0x000000017070a824 */ /* 0x100fe200078e0a7c */
[----:B------:R-:W-:Y:S01]  /*38d0*/  ISETP.GT.U32.AND P2, PT, R124, R106, PT ;  /* 0x0000006a7c00720c */ /* 0x000fe20003f44070 */
[--C-:B------:R-:W-:Y:S01]  /*38e0*/  @!P5 IMAD.IADD R116, R116, 0x1, -R124.reuse ;  /* 0x000000017474d824 */ /* 0x100fe200078e0a7c */
[C---:B------:R-:W-:Y:S01]  /*38f0*/  ISETP.GT.U32.AND P5, PT, R124.reuse, R110, PT ;  /* 0x0000006e7c00720c */ /* 0x040fe20003fa4070 */
[--C-:B------:R-:W-:Y:S01]  /*3900*/  @!P4 IMAD.IADD R111, R111, 0x1, -R124.reuse ;  /* 0x000000016f6fc824 */ /* 0x100fe200078e0a7c */
[----:B------:R-:W-:Y:S01]  /*3910*/  ISETP.GT.U32.AND P4, PT, R124, R105, PT ;  /* 0x000000697c00720c */ /* 0x000fe20003f84070 */
[--C-:B------:R-:W-:Y:S02]  /*3920*/  @!P0 IMAD.IADD R109, R109, 0x1, -R124.reuse ;  /* 0x000000016d6d8824 */ /* 0x100fe400078e0a7c */
        /* <DEDUP_REMOVED lines=9> */
[C---:B------:R-:W-:Y:S02]  /*39c0*/  ISETP.GT.U32.AND P4, PT, R124.reuse, R107, PT ;  /* 0x0000006b7c00720c */ /* 0x040fe40003f84070 */
[C---:B------:R-:W-:Y:S01]  /*39d0*/  ISETP.GT.U32.AND P6, PT, R124.reuse, R110, PT ;  /* 0x0000006e7c00720c */ /* 0x040fe20003fc4070 */
        /* <DEDUP_REMOVED lines=21> */
[C---:B------:R-:W-:Y:S01]  /*3b30*/  ISETP.GT.U32.AND P4, PT, R124.reuse, R97, PT ;  /* 0x000000617c00720c */ /* 0x040fe20003f84070 */
[--C-:B------:R-:W-:Y:S01]  /*3b40*/  @!P6 IMAD.IADD R105, R105, 0x1, -R124.reuse ;  /* 0x000000016969e824 */ /* 0x100fe200078e0a7c */
[----:B------:R-:W-:Y:S01]  /*3b50*/  ISETP.GT.U32.AND P6, PT, R124, R104, PT ;  /* 0x000000687c00720c */ /* 0x000fe20003fc4070 */
[--C-:B------:R-:W-:Y:S01]  /*3b60*/  @!P0 IMAD.IADD R100, R100, 0x1, -R124.reuse ;  /* 0x0000000164648824 */ /* 0x100fe200078e0a7c */
[----:B------:R-:W-:Y:S01]  /*3b70*/  ISETP.GT.U32.AND P0, PT, R124, R96, PT ;  /* 0x000000607c00720c */ /* 0x000fe20003f04070 */
[----:B------:R-:W-:Y:S01]  /*3b80*/  @!P1 IMAD.IADD R98, R98, 0x1, -R124 ;  /* 0x0000000162629824 */ /* 0x000fe200078e0a7c */
[----:B------:R-:W-:-:S03]  /*3b90*/  ISETP.GT.U32.AND P1, PT, R124, R101, PT ;  /* 0x000000657c00720c */ /* 0x000fc60003f24070 */
        /* <DEDUP_REMOVED lines=75> */
[----:B------:R-:W-:Y:S01]  /*4050*/  ISETP.GT.U32.AND P5, PT, R124, R83, PT ;  /* 0x000000537c00720c */ /* 0x000fe20003fa4070 */
[--C-:B------:R-:W-:Y:S02]  /*4060*/  @!P4 IMAD.IADD R77, R77, 0x1, -R124.reuse ;  /* 0x000000014d4dc824 */ /* 0x100fe400078e0a7c */
[--C-:B------:R-:W-:Y:S01]  /*4070*/  @!P6 IMAD.IADD R78, R78, 0x1, -R124.reuse ;  /* 0x000000014e4ee824 */ /* 0x100fe200078e0a7c */
[----:B------:R-:W-:Y:S01]  /*4080*/  ISETP.GT.U32.AND P4, PT, R124, R79, PT ;  /* 0x0000004f7c00720c */ /* 0x000fe20003f84070 */
[--C-:B------:R-:W-:Y:S02]  /*4090*/  @!P0 IMAD.IADD R76, R76, 0x1, -R124.reuse ;  /* 0x000000014c4c8824 */ /* 0x100fe400078e0a7c */
[----:B------:R-:W-:Y:S01]  /*40a0*/  @!P1 IMAD.IADD R73, R73, 0x1, -R124 ;  /* 0x0000000149499824 */ /* 0x000fe200078e0a7c */
[----:B------:R-:W-:-:S02]  /*40b0*/  ISETP.GT.U32.AND P0, PT, R124, R78, PT ;  /* 0x0000004e7c00720c */ /* 0x000fc40003f04070 */
[----:B------:R-:W-:Y:S01]  /*40c0*/  ISETP.GT.U32.AND P1, PT, R124, R77, PT ;  /* 0x0000004d7c00720c */ /* 0x000fe20003f24070 */
[--C-:B------:R-:W-:Y:S01]  /*40d0*/  @!P2 IMAD.IADD R84, R84, 0x1, -R124.reuse ;  /* 0x000000015454a824 */ /* 0x100fe200078e0a7c */
[C---:B------:R-:W-:Y:S02]  /*40e0*/  ISETP.GT.U32.AND P2, PT, R124.reuse, R76, PT ;  /* 0x0000004c7c00720c */ /* 0x040fe40003f44070 */
[C---:B------:R-:W-:Y:S02]  /*40f0*/  ISETP.GT.U32.AND P6, PT, R124.reuse, R82, PT ;  /* 0x000000527c00720c */ /* 0x040fe40003fc4070 */
[C---:B------:R-:W-:Y:S02]  /*4100*/  LOP3.LUT R175, R237.reuse, 0x74, RZ, 0xfc, !PT ;  /* 0x00000074edaf7812 */ /* 0x040fe400078efcff */
[----:B------:R-:W-:Y:S01]  /*4110*/  LOP3.LUT R174, R237, 0x76, RZ, 0xfc, !PT ;  /* 0x00000076edae7812 */ /* 0x000fe200078efcff */
[--C-:B------:R-:W-:Y:S01]  /*4120*/  @!P5 IMAD.IADD R83, R83, 0x1, -R124.reuse ;  /* 0x000000015353d824 */ /* 0x100fe200078e0a7c */
[C---:B------:R-:W-:Y:S01]  /*4130*/  ISETP.GT.U32.AND P5, PT, R124.reuse, R72, PT ;  /* 0x000000487c00720c */ /* 0x040fe20003fa4070 */
[----:B------:R-:W-:Y:S01]  /*4140*/  @!P4 IMAD.IADD R79, R79, 0x1, -R124 ;  /* 0x000000014f4fc824 */ /* 0x000fe200078e0a7c */
[----:B------:R-:W-:-:S02]  /*4150*/  ISETP.GT.U32.AND P4, PT, R124, R71, PT ;  /* 0x000000477c00720c */ /* 0x000fc40003f84070 */
[----:B------:R-:W-:Y:S02]  /*4160*/  IABS R158, R175 ;  /* 0x000000af009e7213 */ /* 0x000fe40000000000 */
[----:B-1----:R-:W-:Y:S01]  /*4170*/  IABS R81, R174 ;  /* 0x000000ae00517213 */ /* 0x002fe20000000000 */
[--C-:B------:R-:W-:Y:S01]  /*4180*/  @!P0 IMAD.IADD R78, R78, 0x1, -R124.reuse ;  /* 0x000000014e4e8824 */ /* 0x100fe200078e0a7c */
[C---:B------:R-:W-:Y:S01]  /*4190*/  ISETP.GT.U32.AND P0, PT, R124.reuse, R70, PT ;  /* 0x000000467c00720c */ /* 0x040fe20003f04070 */
[--C-:B------:R-:W-:Y:S01]  /*41a0*/  @!P1 IMAD.IADD R77, R77, 0x1, -R124.reuse ;  /* 0x000000014d4d9824 */ /* 0x100fe200078e0a7c */
[----:B------:R-:W-:Y:S01]  /*41b0*/  ISETP.GT.U32.AND P1, PT, R124, R69, PT ;  /* 0x000000457c00720c */ /* 0x000fe20003f24070 */
[----:B------:R-:W-:Y:S01]  /*41c0*/  @!P2 IMAD.IADD R76, R76, 0x1, -R124 ;  /* 0x000000014c4ca824 */ /* 0x000fe200078e0a7c */
[----:B------:R-:W-:Y:S01]  /*41d0*/  ISETP.GT.U32.AND P2, PT, R124, R68, PT ;  /* 0x000000447c00720c */ /* 0x000fe20003f44070 */
[----:B------:R-:W-:Y:S01]  /*41e0*/  IMAD.HI.U32 R159, R125, R158, RZ ;  /* 0x0000009e7d9f7227 */ /* 0x000fe200078e00ff */
[----:B------:R-:W-:-:S03]  /*41f0*/  LOP3.LUT R172, R237, 0x7a, RZ, 0xfc, !PT ;  /* 0x0000007aedac7812 */ /* 0x000fc600078efcff */
[----:B------:R-:W-:Y:S01]  /*4200*/  IMAD.HI.U32 R162, R125, R81, RZ ;  /* 0x000000517da27227 */ /* 0x000fe200078e00ff */
[----:B------:R-:W-:-:S03]  /*4210*/  IABS R80, R172 ;  /* 0x000000ac00507213 */ /* 0x000fc60000000000 */
[----:B------:R-:W-:Y:S01]  /*4220*/  @!P6 IMAD.IADD R82, R82, 0x1, -R124 ;  /* 0x000000015252e824 */ /* 0x000fe200078e0a7c */
[----:B------:R-:W-:Y:S01]  /*4230*/  ISETP.GT.U32.AND P6, PT, R124, R73, PT ;  /* 0x000000497c00720c */ /* 0x000fe20003fc4070 */
[----:B------:R-:W-:Y:S02]  /*4240*/  IMAD.MOV R159, RZ, RZ, -R159 ;  /* 0x000000ffff9f7224 */ /* 0x000fe400078e0a9f */
[----:B------:R-:W-:Y:S02]  /*4250*/  IMAD.MOV R162, RZ, RZ, -R162 ;  /* 0x000000ffffa27224 */ /* 0x000fe400078e0aa2 */
[--C-:B------:R-:W-:Y:S01]  /*4260*/  @!P5 IMAD.IADD R72, R72, 0x1, -R124.reuse ;  /* 0x000000014848d824 */ /* 0x100fe200078e0a7c */
[C---:B------:R-:W-:Y:S01]  /*4270*/  ISETP.GT.U32.AND P5, PT, R124.reuse, R67, PT ;  /* 0x000000437c00720c */ /* 0x040fe20003fa4070 */
[----:B------:R-:W-:Y:S01]  /*4280*/  @!P4 IMAD.IADD R71, R71, 0x1, -R124 ;  /* 0x000000014747c824 */ /* 0x000fe200078e0a7c */
[C---:B------:R-:W-:Y:S01]  /*4290*/  ISETP.GT.U32.AND P4, PT, R124.reuse, R66, PT ;  /* 0x000000427c00720c */ /* 0x040fe20003f84070 */
[----:B------:R-:W-:-:S02]  /*42a0*/  IMAD R158, R124, R159, R158 ;  /* 0x0000009f7c9e7224 */ /* 0x000fc400078e029e */
[----:B------:R-:W-:Y:S02]  /*42b0*/  IMAD R81, R124, R162, R81 ;  /* 0x000000a27c517224 */ /* 0x000fe400078e0251 */
[----:B------:R-:W-:Y:S01]  /*42c0*/  IMAD.HI.U32 R160, R125, R80, RZ ;  /* 0x000000507da07227 */ /* 0x000fe200078e00ff */
[----:B------:R-:W-:-:S03]  /*42d0*/  LOP3.LUT R173, R237, 0x78, RZ, 0xfc, !PT ;  /* 0x00000078edad7812 */ /* 0x000fc600078efcff */
[--C-:B------:R-:W-:Y:S01]  /*42e0*/  @!P0 IMAD.IADD R70, R70, 0x1, -R124.reuse ;  /* 0x0000000146468824 */ /* 0x100fe200078e0a7c */
[C---:B------:R-:W-:Y:S01]  /*42f0*/  ISETP.GT.U32.AND P0, PT, R124.reuse, R71, PT ;  /* 0x000000477c00720c */ /* 0x040fe20003f04070 */
[--C-:B------:R-:W-:Y:S01]  /*4300*/  @!P1 IMAD.IADD R69, R69, 0x1, -R124.reuse ;  /* 0x0000000145459824 */ /* 0x100fe200078e0a7c */
[----:B------:R-:W-:Y:S01]  /*4310*/  ISETP.GT.U32.AND P1, PT, R124, R158, PT ;  /* 0x0000009e7c00720c */ /* 0x000fe20003f24070 */
[----:B------:R-:W-:Y:S01]  /*4320*/  @!P2 IMAD.IADD R68, R68, 0x1, -R124 ;  /* 0x000000014444a824 */ /* 0x000fe200078e0a7c */
[C---:B------:R-:W-:Y:S01]  /*4330*/  ISETP.GT.U32.AND P2, PT, R124.reuse, R81, PT ;  /* 0x000000517c00720c */ /* 0x040fe20003f44070 */
[----:B------:R-:W-:Y:S01]  /*4340*/  IMAD.MOV R160, RZ, RZ, -R160 ;  /* 0x000000ffffa07224 */ /* 0x000fe200078e0aa0 */
[----:B------:R-:W-:Y:S01]  /*4350*/  LOP3.LUT R171, R237, 0x7c, RZ, 0xfc, !PT ;  /* 0x0000007cedab7812 */ /* 0x000fe200078efcff */
[----:B------:R-:W-:Y:S01]  /*4360*/  @!P6 IMAD.IADD R73, R73, 0x1, -R124 ;  /* 0x000000014949e824 */ /* 0x000fe200078e0a7c */
[----:B------:R-:W-:Y:S01]  /*4370*/  LEA.HI R162, R163, R129, RZ, 0x1a ;  /* 0x00000081a3a27211 */ /* 0x000fe200078fd0ff */
[C---:B------:R-:W-:Y:S01]  /*4380*/  IMAD R80, R124.reuse, R160, R80 ;  /* 0x000000a07c507224 */ /* 0x040fe200078e0250 */
[----:B------:R-:W-:-:S02]  /*4390*/  ISETP.GT.U32.AND P6, PT, R124, R72, PT ;  /* 0x000000487c00720c */ /* 0x000fc40003fc4070 */
[----:B------:R-:W-:Y:S02]  /*43a0*/  IABS R159, R173 ;  /* 0x000000ad009f7213 */ /* 0x000fe40000000000 */
[----:B------:R-:W-:Y:S01]  /*43b0*/  IABS R160, R171 ;  /* 0x000000ab00a07213 */ /* 0x000fe20000000000 */
[--C-:B------:R-:W-:Y:S02]  /*43c0*/  @!P5 IMAD.IADD R67, R67, 0x1, -R124.reuse ;  /* 0x000000014343d824 */ /* 0x100fe400078e0a7c */
[----:B------:R-:W-:Y:S01]  /*43d0*/  @!P4 IMAD.IADD R66, R66, 0x1, -R124 ;  /* 0x000000014242c824 */ /* 0x000fe200078e0a7c */
[----:B------:R-:W-:Y:S01]  /*43e0*/  ISETP.GT.U32.AND P4, PT, R124, R69, PT ;  /* 0x000000457c00720c */ /* 0x000fe20003f84070 */
[----:B------:R-:W-:Y:S02]  /*43f0*/  VIADD R169, R162, 0x5e ;  /* 0x0000005ea2a97836 */ /* 0x000fe40000000000 */
[----:B------:R-:W-:-:S04]  /*4400*/  IMAD.HI.U32 R161, R125, R159, RZ ;  /* 0x0000009f7da17227 */ /* 0x000fc800078e00ff */
[----:B------:R-:W-:Y:S01]  /*4410*/  IMAD.HI.U32 R163, R125, R160, RZ ;  /* 0x000000a07da37227 */ /* 0x000fe200078e00ff */
[----:B------:R-:W-:-:S03]  /*4420*/  IABS R129, R169 ;  /* 0x000000a900817213 */ /* 0x000fc60000000000 */
[--C-:B------:R-:W-:Y:S01]  /*4430*/  @!P0 IMAD.IADD R71, R71, 0x1, -R124.reuse ;  /* 0x0000000147478824 */ /* 0x100fe200078e0a7c */
[----:B------:R-:W-:Y:S01]  /*4440*/  ISETP.GT.U32.AND P0, PT, R124, R67, PT ;  /* 0x000000437c00720c */ /* 0x000fe20003f04070 */
[--C-:B------:R-:W-:Y:S01]  /*4450*/  @!P1 IMAD.IADD R158, R158, 0x1, -R124.reuse ;  /* 0x000000019e9e9824 */ /* 0x100fe200078e0a7c */
[----:B------:R-:W-:Y:S01]  /*4460*/  ISETP.GT.U32.AND P1, PT, R124, R66, PT ;  /* 0x000000427c00720c */ /* 0x000fe20003f24070 */
[--C-:B------:R-:W-:Y:S02]  /*4470*/  @!P2 IMAD.IADD R81, R81, 0x1, -R124.reuse ;  /* 0x000000015151a824 */ /* 0x100fe400078e0a7c */
[----:B------:R-:W-:Y:S02]  /*4480*/  IMAD.MOV R161, RZ, RZ, -R161 ;  /* 0x000000ffffa17224 */ /* 0x000fe400078e0aa1 */
[----:B------:R-:W-:Y:S02]  /*4490*/  VIADD R170, R162, 0x4e ;  /* 0x0000004ea2aa7836 */ /* 0x000fe40000000000 */
[----:B------:R-:W-:Y:S01]  /*44a0*/  IMAD.MOV R163, RZ, RZ, -R163 ;  /* 0x000000ffffa37224 */ /* 0x000fe200078e0aa3 */
[----:B------:R-:W-:Y:S01]  /*44b0*/  ISETP.GT.U32.AND P5, PT, R124, R70, PT ;  /* 0x000000467c00720c */ /* 0x000fe20003fa4070 */
[----:B------:R-:W-:Y:S01]  /*44c0*/  @!P6 IMAD.IADD R72, R72, 0x1, -R124 ;  /* 0x000000014848e824 */ /* 0x000fe200078e0a7c */
[C---:B------:R-:W-:Y:S01]  /*44d0*/  ISETP.GT.U32.AND P6, PT, R124.reuse, R68, PT ;  /* 0x000000447c00720c */ /* 0x040fe20003fc4070 */
[C---:B------:R-:W-:Y:S01]  /*44e0*/  IMAD R159, R124.reuse, R161, R159 ;  /* 0x000000a17c9f7224 */ /* 0x040fe200078e029f */
[C---:B------:R-:W-:Y:S01]  /*44f0*/  ISETP.GT.U32.AND P2, PT, R124.reuse, R81, PT ;  /* 0x000000517c00720c */ /* 0x040fe20003f44070 */
[----:B------:R-:W-:Y:S01]  /*4500*/  IMAD R160, R124, R163, R160 ;  /* 0x000000a37ca07224 */ /* 0x000fe200078e02a0 */
[----:B------:R-:W-:Y:S01]  /*4510*/  IABS R161, R170 ;  /* 0x000000aa00a17213 */ /* 0x000fe20000000000 */
[----:B------:R-:W-:-:S04]  /*4520*/  IMAD.HI.U32 R163, R125, R129, RZ ;  /* 0x000000817da37227 */ /* 0x000fc800078e00ff */
[----:B------:R-:W-:Y:S01]  /*4530*/  @!P4 IMAD.IADD R69, R69, 0x1, -R124 ;  /* 0x000000014545c824 */ /* 0x000fe200078e0a7c */
[----:B------:R-:W-:Y:S01]  /*4540*/  ISETP.GT.U32.AND P4, PT, R124, R159, PT ;  /* 0x0000009f7c00720c */ /* 0x000fe20003f84070 */
[----:B------:R-:W-:Y:S02]  /*4550*/  IMAD.MOV R163, RZ, RZ, -R163 ;  /* 0x000000ffffa37224 */ /* 0x000fe400078e0aa3 */
[----:B------:R-:W-:Y:S02]  /*4560*/  VIADD R168, R162, 0x6e ;  /* 0x0000006ea2a87836 */ /* 0x000fe40000000000 */
[----:B------:R-:W-:-:S04]  /*4570*/  IMAD.HI.U32 R164, R125, R161, RZ ;  /* 0x000000a17da47227 */ /* 0x000fc800078e00ff */
[----:B------:R-:W-:Y:S02]  /*4580*/  VIADD R167, R162, 0x7e ;  /* 0x0000007ea2a77836 */ /* 0x000fe40000000000 */
[--C-:B------:R-:W-:Y:S01]  /*4590*/  @!P0 IMAD.IADD R67, R67, 0x1, -R124.reuse ;  /* 0x0000000143438824 */ /* 0x100fe200078e0a7c */
[C---:B------:R-:W-:Y:S01]  /*45a0*/  ISETP.GT.U32.AND P0, PT, R124.reuse, R160, PT ;  /* 0x000000a07c00720c */ /* 0x040fe20003f04070 */
[----:B------:R-:W-:Y:S01]  /*45b0*/  IMAD R129, R124, R163, R129 ;  /* 0x000000a37c817224 */ /* 0x000fe200078e0281 */
[----:B------:R-:W-:Y:S01]  /*45c0*/  IABS R163, R168 ;  /* 0x000000a800a37213 */ /* 0x000fe20000000000 */
[----:B------:R-:W-:Y:S01]  /*45d0*/  @!P1 IMAD.IADD R66, R66, 0x1, -R124 ;  /* 0x0000000142429824 */ /* 0x000fe200078e0a7c */
[----:B------:R-:W-:Y:S01]  /*45e0*/  ISETP.GT.U32.AND P1, PT, R124, R65, PT ;  /* 0x000000417c00720c */ /* 0x000fe20003f24070 */
[----:B------:R-:W-:Y:S01]  /*45f0*/  IMAD.MOV R164, RZ, RZ, -R164 ;  /* 0x000000ffffa47224 */ /* 0x000fe200078e0aa4 */
[----:B------:R-:W-:Y:S01]  /*4600*/  IABS R162, R167 ;  /* 0x000000a700a27213 */ /* 0x000fe20000000000 */
[--C-:B------:R-:W-:Y:S01]  /*4610*/  @!P5 IMAD.IADD R70, R70, 0x1, -R124.reuse ;  /* 0x000000014646d824 */ /* 0x100fe200078e0a7c */
[----:B------:R-:W-:Y:S01]  /*4620*/  ISETP.GT.U32.AND P5, PT, R124, R158, PT ;  /* 0x0000009e7c00720c */ /* 0x000fe20003fa4070 */
[--C-:B------:R-:W-:Y:S01]  /*4630*/  @!P6 IMAD.IADD R68, R68, 0x1, -R124.reuse ;  /* 0x000000014444e824 */ /* 0x100fe200078e0a7c */
[C---:B------:R-:W-:Y:S01]  /*4640*/  ISETP.GT.U32.AND P6, PT, R124.reuse, R80, PT ;  /* 0x000000507c00720c */ /* 0x040fe20003fc4070 */
[----:B------:R-:W-:Y:S01]  /*4650*/  @!P2 IMAD.IADD R81, R81, 0x1, -R124 ;  /* 0x000000015151a824 */ /* 0x000fe200078e0a7c */
[C---:B------:R-:W-:Y:S01]  /*4660*/  ISETP.GT.U32.AND P2, PT, R124.reuse, R129, PT ;  /* 0x000000817c00720c */ /* 0x040fe20003f44070 */
[----:B------:R-:W-:-:S02]  /*4670*/  IMAD R161, R124, R164, R161 ;  /* 0x000000a47ca17224 */ /* 0x000fc400078e02a1 */
[----:B------:R-:W-:-:S04]  /*4680*/  IMAD.HI.U32 R164, R125, R163, RZ ;  /* 0x000000a37da47227 */ /* 0x000fc800078e00ff */
[----:B------:R-:W-:-:S04]  /*4690*/  IMAD.HI.U32 R125, R125, R162, RZ ;  /* 0x000000a27d7d7227 */ /* 0x000fc800078e00ff */
[----:B------:R-:W-:Y:S02]  /*46a0*/  @!P4 IMAD.IADD R159, R159, 0x1, -R124 ;  /* 0x000000019f9fc824 */ /* 0x000fe400078e0a7c */
[----:B------:R-:W-:Y:S02]  /*46b0*/  IMAD.MOV R164, RZ, RZ, -R164 ;  /* 0x000000ffffa47224 */ /* 0x000fe400078e0aa4 */
[----:B------:R-:W-:Y:S02]  /*46c0*/  IMAD.MOV R165, RZ, RZ, -R125 ;  /* 0x000000ffffa57224 */ /* 0x000fe400078e0a7d */
[--C-:B------:R-:W-:Y:S01]  /*46d0*/  @!P0 IMAD.IADD R160, R160, 0x1, -R124.reuse ;  /* 0x00000001a0a08824 */ /* 0x100fe200078e0a7c */
[C---:B------:R-:W-:Y:S01]  /*46e0*/  ISETP.GT.U32.AND P0, PT, R124.reuse, R159, PT ;  /* 0x0000009f7c00720c */ /* 0x040fe20003f04070 */
[----:B------:R-:W-:Y:S02]  /*46f0*/  IMAD R125, R124, R164, R163 ;  /* 0x000000a47c7d7224 */ /* 0x000fe400078e02a3 */
[----:B------:R-:W-:-:S02]  /*4700*/  @!P1 IMAD.IADD R65, R65, 0x1, -R124 ;  /* 0x0000000141419824 */ /* 0x000fc400078e0a7c */
[--C-:B------:R-:W-:Y:S01]  /*4710*/  @!P5 IMAD.IADD R158, R158, 0x1, -R124.reuse ;  /* 0x000000019e9ed824 */ /* 0x100fe200078e0a7c */
[----:B------:R-:W-:Y:S01]  /*4720*/  ISETP.GT.U32.AND P5, PT, R124, R161, PT ;  /* 0x000000a17c00720c */ /* 0x000fe20003fa4070 */
[--C-:B------:R-:W-:Y:S01]  /*4730*/  @!P6 IMAD.IADD R80, R80, 0x1, -R124.reuse ;  /* 0x000000015050e824 */ /* 0x100fe200078e0a7c */
[C---:B------:R-:W-:Y:S01]  /*4740*/  ISETP.GT.U32.AND P4, PT, R124.reuse, R125, PT ;  /* 0x0000007d7c00720c */ /* 0x040fe20003f84070 */
[--C-:B------:R-:W-:Y:S01]  /*4750*/  @!P2 IMAD.IADD R129, R129, 0x1, -R124.reuse ;  /* 0x000000018181a824 */ /* 0x100fe200078e0a7c */
[C---:B------:R-:W-:Y:S02]  /*4760*/  ISETP.GT.U32.AND P2, PT, R124.reuse, R65, PT ;  /* 0x000000417c00720c */ /* 0x040fe40003f44070 */
[C---:B------:R-:W-:Y:S01]  /*4770*/  ISETP.GT.U32.AND P1, PT, R124.reuse, R80, PT ;  /* 0x000000507c00720c */ /* 0x040fe20003f24070 */
[----:B------:R-:W-:Y:S01]  /*4780*/  @!P0 IMAD.IADD R159, R159, 0x1, -R124 ;  /* 0x000000019f9f8824 */ /* 0x000fe200078e0a7c */
[----:B------:R-:W-:-:S05]  /*4790*/  ISETP.GT.U32.AND P0, PT, R124, R129, PT ;  /* 0x000000817c00720c */ /* 0x000fca0003f04070 */
[--C-:B------:R-:W-:Y:S01]  /*47a0*/  @!P5 IMAD.IADD R161, R161, 0x1, -R124.reuse ;  /* 0x00000001a1a1d824 */ /* 0x100fe200078e0a7c */
[----:B------:R-:W-:Y:S01]  /*47b0*/  ISETP.GT.U32.AND P5, PT, R124, R160, PT ;  /* 0x000000a07c00720c */ /* 0x000fe20003fa4070 */
[--C-:B------:R-:W-:Y:S02]  /*47c0*/  @!P4 IMAD.IADD R125, R125, 0x1, -R124.reuse ;  /* 0x000000017d7dc824 */ /* 0x100fe400078e0a7c */
[--C-:B------:R-:W-:Y:S01]  /*47d0*/  @!P2 IMAD.IADD R65, R65, 0x1, -R124.reuse ;  /* 0x000000014141a824 */ /* 0x100fe200078e0a7c */
[----:B------:R-:W-:Y:S01]  /*47e0*/  ISETP.GE.AND P2, PT, R237, RZ, PT ;  /* 0x000000ffed00720c */ /* 0x000fe20003f46270 */
[--C-:B------:R-:W-:Y:S01]  /*47f0*/  @!P1 IMAD.IADD R80, R80, 0x1, -R124.reuse ;  /* 0x0000000150509824 */ /* 0x100fe200078e0a7c */
[----:B------:R-:W-:Y:S01]  /*4800*/  ISETP.GT.U32.AND P1, PT, R124, R125, PT ;  /* 0x0000007d7c00720c */ /* 0x000fe20003f24070 */
[----:B------:R-:W-:Y:S01]  /*4810*/  IMAD R232, R166, UR17, RZ ;  /* 0x00000011a6e87c24 */ /* 0x000fe2000f8e02ff */
[----:B------:R-:W-:Y:S01]  /*4820*/  ISETP.GT.U32.AND P4, PT, R124, R161, PT ;  /* 0x000000a17c00720c */ /* 0x000fe20003f84070 */
[----:B------:R-:W-:Y:S01]  /*4830*/  @!P0 IMAD.IADD R129, R129, 0x1, -R124 ;  /* 0x0000000181818824 */ /* 0x000fe200078e0a7c */
[----:B------:R-:W-:-:S03]  /*4840*/  ISETP.GE.AND P0, PT, R228, RZ, PT ;  /* 0x000000ffe400720c */ /* 0x000fc60003f06270 */
[----:B------:R-:W-:Y:S01]  /*4850*/  @!P5 IMAD.IADD R160, R160, 0x1, -R124 ;  /* 0x00000001a0a0d824 */ /* 0x000fe200078e0a7c */
[----:B------:R-:W-:-:S03]  /*4860*/  IADD3 R233, P5, PT, R232, UR22, RZ ;  /* 0x00000016e8e97c10 */ /* 0x000fc6000ffbe0ff */
[----:B------:R-:W-:Y:S01]  /*4870*/  @!P2 IMAD.MOV R123, RZ, RZ, -R123 ;  /* 0x000000ffff7ba224 */ /* 0x000fe200078e0a7b */
[----:B------:R-:W-:Y:S01]  /*4880*/  ISETP.GE.AND P2, PT, R225, RZ, PT ;  /* 0x000000ffe100720c */ /* 0x000fe20003f46270 */
[--C-:B------:R-:W-:Y:S01]  /*4890*/  @!P1 IMAD.IADD R125, R125, 0x1, -R124.reuse ;  /* 0x000000017d7d9824 */ /* 0x100fe200078e0a7c */
[----:B------:R-:W-:Y:S02]  /*48a0*/  LEA.HI.X.SX32 R232, R232, UR23, 0x1, P5 ;  /* 0x00000017e8e87c11 */ /* 0x000fe4000a8f0eff */
[----:B------:R-:W-:Y:S02]  /*48b0*/  ISETP.GE.AND P1, PT, R227, RZ, PT ;  /* 0x000000ffe300720c */ /* 0x000fe40003f26270 */
[----:B------:R-:W-:Y:S01]  /*48c0*/  ISETP.GE.AND P5, PT, R226, RZ, PT ;  /* 0x000000ffe200720c */ /* 0x000fe20003fa6270 */
[----:B------:R-:W-:Y:S01]  /*48d0*/  @!P4 IMAD.IADD R161, R161, 0x1, -R124 ;  /* 0x00000001a1a1c824 */ /* 0x000fe200078e0a7c */
[----:B------:R-:W-:Y:S01]  /*48e0*/  ISETP.GE.AND P4, PT, R229, RZ, PT ;  /* 0x000000ffe500720c */ /* 0x000fe20003f86270 */
[----:B------:R-:W-:Y:S01]  /*48f0*/  @!P0 IMAD.MOV R121, RZ, RZ, -R121 ;  /* 0x000000ffff798224 */ /* 0x000fe200078e0a79 */
[----:B------:R-:W-:-:S03]  /*4900*/  ISETP.GE.AND P0, PT, R223, RZ, PT ;  /* 0x000000ffdf00720c */ /* 0x000fc60003f06270 */
[----:B------:R-:W-:Y:S01]  /*4910*/  @!P2 IMAD.MOV R118, RZ, RZ, -R118 ;  /* 0x000000ffff76a224 */ /* 0x000fe200078e0a76 */
[----:B------:R-:W-:-:S03]  /*4920*/  ISETP.GE.AND P2, PT, R220, RZ, PT ;  /* 0x000000ffdc00720c */ /* 0x000fc60003f46270 */
[----:B------:R-:W-:Y:S01]  /*4930*/  @!P1 IMAD.MOV R120, RZ, RZ, -R120 ;  /* 0x000000ffff789224 */ /* 0x000fe200078e0a78 */
[----:B------:R-:W-:Y:S01]  /*4940*/  ISETP.GE.AND P1, PT, R222, RZ, PT ;  /* 0x000000ffde00720c */ /* 0x000fe20003f26270 */
[----:B------:R-:W-:Y:S01]  /*4950*/  @!P5 IMAD.MOV R119, RZ, RZ, -R119 ;  /* 0x000000ffff77d224 */ /* 0x000fe200078e0a77 */
[----:B------:R-:W-:Y:S01]  /*4960*/  ISETP.GE.AND P5, PT, R221, RZ, PT ;  /* 0x000000ffdd00720c */ /* 0x000fe20003fa6270 */
[----:B------:R-:W-:Y:S01]  /*4970*/  @!P4 IMAD.MOV R122, RZ, RZ, -R122 ;  /* 0x000000ffff7ac224 */ /* 0x000fe200078e0a7a */
        /* <DEDUP_REMOVED lines=82> */
[----:B------:R-:W-:Y:S01]  /*4ea0*/  ISETP.GE.AND P0, PT, R178, RZ, PT ;  /* 0x000000ffb200720c */ /* 0x000fe20003f06270 */
[----:B------:R-:W-:Y:S02]  /*4eb0*/  IMAD R162, R124, R165, R162 ;  /* 0x000000a57ca27224 */ /* 0x000fe400078e02a2 */
[----:B------:R-:W-:Y:S01]  /*4ec0*/  @!P2 IMAD.MOV R70, RZ, RZ, -R70 ;  /* 0x000000ffff46a224 */ /* 0x000fe200078e0a46 */
[----:B------:R-:W-:Y:S01]  /*4ed0*/  ISETP.GE.AND P2, PT, R175, RZ, PT ;  /* 0x000000ffaf00720c */ /* 0x000fe20003f46270 */
[----:B0-----:R-:W-:-:S04]  /*4ee0*/  @!UP2 UIADD3 UR4, UPT, UPT, -UR7, 0x100000, URZ ;  /* 0x001000000704a890 */ /* 0x001fc8000fffe1ff */
[----:B------:R-:W-:Y:S02]  /*4ef0*/  @!UP2 USHF.L.U32 UR5, UR4, 0xb, URZ ;  /* 0x0000000b0405a899 */ /* 0x000fe400080006ff */
[----:B------:R-:W-:Y:S01]  /*4f00*/  @!UP2 USHF.L.U32 UR4, UR4, 0x1, URZ ;  /* 0x000000010404a899 */ /* 0x000fe200080006ff */
[----:B------:R-:W-:Y:S01]  /*4f10*/  @!P1 IMAD.MOV R72, RZ, RZ, -R72 ;  /* 0x000000ffff489224 */ /* 0x000fe200078e0a48 */
[----:B------:R-:W-:Y:S01]  /*4f20*/  ISETP.GE.AND P1, PT, R177, RZ, PT ;  /* 0x000000ffb100720c */ /* 0x000fe20003f26270 */
[----:B------:R-:W-:Y:S01]  /*4f30*/  @!P5 IMAD.MOV R71, RZ, RZ, -R71 ;  /* 0x000000ffff47d224 */ /* 0x000fe200078e0a47 */
[----:B------:R-:W-:Y:S01]  /*4f40*/  ISETP.GE.AND P5, PT, R176, RZ, PT ;  /* 0x000000ffb000720c */ /* 0x000fe20003fa6270 */
[----:B------:R-:W-:Y:S01]  /*4f50*/  @!P4 IMAD.MOV R76, RZ, RZ, -R76 ;  /* 0x000000ffff4cc224 */ /* 0x000fe200078e0a4c */
[----:B------:R-:W-:Y:S01]  /*4f60*/  ISETP.GT.U32.AND P6, PT, R124, R162, PT ;  /* 0x000000a27c00720c */ /* 0x000fe20003fc4070 */
[----:B------:R-:W-:Y:S01]  /*4f70*/  @!P0 IMAD.MOV R68, RZ, RZ, -R68 ;  /* 0x000000ffff448224 */ /* 0x000fe200078e0a44 */
[----:B------:R-:W-:Y:S01]  /*4f80*/  ISETP.GE.AND P4, PT, R179, RZ, PT ;  /* 0x000000ffb300720c */ /* 0x000fe20003f86270 */
[----:B------:R-:W-:Y:S01]  /*4f90*/  VOTEU.ALL UP3, P3 ;  /* 0x0000000000ff7886 */ /* 0x000fe20001860000 */
[----:B------:R-:W-:Y:S01]  /*4fa0*/  ISETP.GE.AND P0, PT, R174, RZ, PT ;  /* 0x000000ffae00720c */ /* 0x000fe20003f06270 */
[----:B------:R-:W-:Y:S01]  /*4fb0*/  @!P2 IMAD.MOV R158, RZ, RZ, -R158 ;  /* 0x000000ffff9ea224 */ /* 0x000fe200078e0a9e */
[----:B------:R-:W-:-:S02]  /*4fc0*/  ISETP.GE.AND P2, PT, R171, RZ, PT ;  /* 0x000000ffab00720c */ /* 0x000fc40003f46270 */
[----:B------:R0:W1:Y:S01]  /*4fd0*/  @!UP3 SYNCS.EXCH.64 URZ, [UR13+0x6008], UR4 ;  /* 0x006008040dffb5b2 */ /* 0x0000620008000100 */
[----:B------:R-:W-:Y:S01]  /*4fe0*/  @!P1 IMAD.MOV R67, RZ, RZ, -R67 ;  /* 0x000000ffff439224 */ /* 0x000fe200078e0a43 */
[----:B------:R-:W-:Y:S01]  /*4ff0*/  ISETP.GE.AND P1, PT, R173, RZ, PT ;  /* 0x000000ffad00720c */ /* 0x000fe20003f26270 */
[----:B------:R-:W-:Y:S01]  /*5000*/  @!P5 IMAD.MOV R66, RZ, RZ, -R66 ;  /* 0x000000ffff42d224 */ /* 0x000fe200078e0a42 */
[----:B------:R-:W-:Y:S01]  /*5010*/  ISETP.GE.AND P5, PT, R172, RZ, PT ;  /* 0x000000ffac00720c */ /* 0x000fe20003fa6270 */
[----:B------:R-:W-:Y:S01]  /*5020*/  @!P6 IMAD.IADD R162, R162, 0x1, -R124 ;  /* 0x00000001a2a2e824 */ /* 0x000fe200078e0a7c */
[----:B0-----:R-:W0:Y:S01]  /*5030*/  LDCU UR4, c[0x0][0x3b0] ;  /* 0x00007600ff0477ac */ /* 0x001e220008000800 */
[----:B------:R-:W-:Y:S01]  /*5040*/  @!P4 IMAD.MOV R69, RZ, RZ, -R69 ;  /* 0x000000ffff45c224 */ /* 0x000fe200078e0a45 */
[----:B------:R-:W-:Y:S01]  /*5050*/  ISETP.NE.AND P4, PT, R75, RZ, PT ;  /* 0x000000ff4b00720c */ /* 0x000fe20003f85270 */
[----:B------:R-:W-:Y:S01]  /*5060*/  @!P0 IMAD.MOV R81, RZ, RZ, -R81 ;  /* 0x000000ffff518224 */ /* 0x000fe200078e0a51 */
[----:B------:R-:W-:-:S02]  /*5070*/  LOP3.LUT R75, RZ, R75, RZ, 0x33, !PT ;  /* 0x0000004bff4b7212 */ /* 0x000fc400078e33ff */
[----:B------:R-:W-:Y:S02]  /*5080*/  ISETP.GE.AND P0, PT, R170, RZ, PT ;  /* 0x000000ffaa00720c */ /* 0x000fe40003f06270 */
[----:B------:R-:W-:Y:S01]  /*5090*/  ISETP.GT.U32.AND P6, PT, R124, R162, PT ;  /* 0x000000a27c00720c */ /* 0x000fe20003fc4070 */
[----:B------:R-:W-:Y:S01]  /*50a0*/  @!P2 IMAD.MOV R160, RZ, RZ, -R160 ;  /* 0x000000ffffa0a224 */ /* 0x000fe200078e0aa0 */
[----:B------:R-:W-:Y:S02]  /*50b0*/  SEL R122, R75, R122, !P4 ;  /* 0x0000007a4b7a7207 */ /* 0x000fe40006000000 */
[----:B------:R-:W-:Y:S01]  /*50c0*/  ISETP.GE.AND P2, PT, R167, RZ, PT ;  /* 0x000000ffa700720c */ /* 0x000fe20003f46270 */
[----:B------:R-:W-:Y:S01]  /*50d0*/  @!P1 IMAD.MOV R159, RZ, RZ, -R159 ;  /* 0x000000ffff9f9224 */ /* 0x000fe200078e0a9f */
[----:B------:R-:W-:Y:S01]  /*50e0*/  SEL R204, R75, R73, !P4 ;  /* 0x000000494bcc7207 */ /* 0x000fe20006000000 */
[----:B------:R-:W-:Y:S01]  /*50f0*/  @!P5 IMAD.MOV R80, RZ, RZ, -R80 ;  /* 0x000000ffff50d224 */ /* 0x000fe200078e0a50 */
[----:B------:R-:W-:-:S02]  /*5100*/  ISETP.GE.AND P1, PT, R169, RZ, PT ;  /* 0x000000ffa900720c */ /* 0x000fc40003f26270 */
[----:B------:R-:W-:Y:S01]  /*5110*/  ISETP.GE.AND P5, PT, R168, RZ, PT ;  /* 0x000000ffa800720c */ /* 0x000fe20003fa6270 */
[----:B0-----:R-:W-:Y:S01]  /*5120*/  IMAD R73, R122, UR4, RZ ;  /* 0x000000047a497c24 */ /* 0x001fe2000f8e02ff */
[C---:B------:R-:W-:Y:S02]  /*5130*/  SEL R120, R75.reuse, R120, !P4 ;  /* 0x000000784b787207 */ /* 0x040fe40006000000 */
[C---:B------:R-:W-:Y:S01]  /*5140*/  SEL R116, R75.reuse, R116, !P4 ;  /* 0x000000744b747207 */ /* 0x040fe20006000000 */
[----:B------:R-:W-:Y:S01]  /*5150*/  @!P0 IMAD.MOV R161, RZ, RZ, -R161 ;  /* 0x000000ffffa18224 */ /* 0x000fe200078e0aa1 */
[C---:B------:R-:W-:Y:S01]  /*5160*/  SEL R114, R75.reuse, R114, !P4 ;  /* 0x000000724b727207 */ /* 0x040fe20006000000 */
[----:B------:R-:W-:Y:S01]  /*5170*/  @!P6 IMAD.IADD R162, R162, 0x1, -R124 ;  /* 0x00000001a2a2e824 */ /* 0x000fe200078e0a7c */
[C---:B------:R-:W-:Y:S01]  /*5180*/  SEL R186, R75.reuse, R85, !P4 ;  /* 0x000000554bba7207 */ /* 0x040fe20006000000 */
[----:B------:R-:W-:Y:S01]  /*5190*/  IMAD R85, R116, UR4, RZ ;  /* 0x0000000474557c24 */ /* 0x000fe2000f8e02ff */
[C---:B------:R-:W-:Y:S01]  /*51a0*/  SEL R198, R75.reuse, R77, !P4 ;  /* 0x0000004d4bc67207 */ /* 0x040fe20006000000 */
[----:B------:R-:W-:Y:S01]  /*51b0*/  IMAD R77, R120, UR4, RZ ;  /* 0x00000004784d7c24 */ /* 0x000fe2000f8e02ff */
[----:B------:R-:W-:-:S02]  /*51c0*/  SEL R220, R75, R66, !P4 ;  /* 0x000000424bdc7207 */ /* 0x000fc40006000000 */
[----:B------:R-:W-:Y:S02]  /*51d0*/  SEL R110, R75, R110, !P4 ;  /* 0x0000006e4b6e7207 */ /* 0x000fe40006000000 */
[----:B------:R-:W-:Y:S01]  /*51e0*/  IADD3 R66, P0, PT, R73, R233, RZ ;  /* 0x000000e949427210 */ /* 0x000fe20007f1e0ff */
[----:B-----5:R0:W-:Y:S01]  /*51f0*/  STS.U8 [R238+UR13+0x4600], R128 ;  /* 0x00460080ee007988 */ /* 0x0201e2000800000d */
[C---:B------:R-:W-:Y:S01]  /*5200*/  SEL R118, R75.reuse, R118, !P4 ;  /* 0x000000764b767207 */ /* 0x040fe20006000000 */
[----:B------:R-:W-:Y:S01]  /*5210*/  @!P2 IMAD.MOV R162, RZ, RZ, -R162 ;  /* 0x000000ffffa2a224 */ /* 0x000fe200078e0aa2 */
[C---:B------:R-:W-:Y:S01]  /*5220*/  SEL R112, R75.reuse, R112, !P4 ;  /* 0x000000704b707207 */ /* 0x040fe20006000000 */
[----:B--2---:R2:W-:Y:S01]  /*5230*/  STS.U8 [R238+UR13+0x4000], R74 ;  /* 0x0040004aee007988 */ /* 0x0045e2000800000d */
[C---:B------:R-:W-:Y:S02]  /*5240*/  SEL R109, R75.reuse, R109, !P4 ;  /* 0x0000006d4b6d7207 */ /* 0x040fe40006000000 */
[----:B------:R-:W-:-:S02]  /*5250*/  SEL R214, R75, R68, !P4 ;  /* 0x000000444bd67207 */ /* 0x000fc40006000000 */
[----:B------:R-:W-:Y:S01]  /*5260*/  LEA.HI.X.SX32 R73, R73, R232, 0x1, P0 ;  /* 0x000000e849497211 */ /* 0x000fe200000f0eff */
[----:B0-----:R-:W-:Y:S01]  /*5270*/  IMAD R128, R114, UR4, RZ ;  /* 0x0000000472807c24 */ /* 0x001fe2000f8e02ff */
[C---:B------:R-:W-:Y:S01]  /*5280*/  SEL R108, R75.reuse, R108, !P4 ;  /* 0x0000006c4b6c7207 */ /* 0x040fe20006000000 */
[----:B------:R-:W-:Y:S01]  /*5290*/  IMAD R114, R110, UR4, RZ ;  /* 0x000000046e727c24 */ /* 0x000fe2000f8e02ff */
[----:B------:R-:W-:Y:S02]  /*52a0*/  SEL R104, R75, R104, !P4 ;  /* 0x000000684b687207 */ /* 0x000fe40006000000 */
[-C--:B------:R-:W-:Y:S02]  /*52b0*/  IADD3 R68, P2, PT, R77, R233.reuse, RZ ;  /* 0x000000e94d447210 */ /* 0x080fe40007f5e0ff */
[----:B--2---:R-:W-:Y:S02]  /*52c0*/  IADD3 R74, P0, PT, R85, R233, RZ ;  /* 0x000000e9554a7210 */ /* 0x004fe40007f1e0ff */
[----:B------:R-:W-:-:S02]  /*52d0*/  SEL R121, R75, R121, !P4 ;  /* 0x000000794b797207 */ /* 0x000fc40006000000 */
[C---:B------:R-:W-:Y:S01]  /*52e0*/  SEL R224, R75.reuse, R81, !P4 ;  /* 0x000000514be07207 */ /* 0x040fe20006000000 */
[----:B------:R-:W-:Y:S01]  /*52f0*/  IMAD R81, R118, UR4, RZ ;  /* 0x0000000476517c24 */ /* 0x000fe2000f8e02ff */
[----:B------:R-:W-:Y:S01]  /*5300*/  LOP3.LUT R236, R238, 0x10, RZ, 0x3c, !PT ;  /* 0x00000010eeec7812 */ /* 0x000fe200078e3cff */
[----:B------:R-:W-:Y:S01]  /*5310*/  @!P1 IMAD.MOV R129, RZ, RZ, -R129 ;  /* 0x000000ffff819224 */ /* 0x000fe200078e0a81 */
[C---:B------:R-:W-:Y:S01]  /*5320*/  SEL R97, R75.reuse, R97, !P4 ;  /* 0x000000614b617207 */ /* 0x040fe20006000000 */
[----:B------:R-:W-:Y:S01]  /*5330*/  @!P5 IMAD.MOV R125, RZ, RZ, -R125 ;  /* 0x000000ffff7dd224 */ /* 0x000fe200078e0a7d */
[C---:B------:R-:W-:Y:S01]  /*5340*/  SEL R89, R75.reuse, R89, !P4 ;  /* 0x000000594b597207 */ /* 0x040fe20006000000 */
[----:B------:R-:W-:Y:S01]  /*5350*/  IMAD R118, R112, UR4, RZ ;  /* 0x0000000470767c24 */ /* 0x000fe2000f8e02ff */
[----:B------:R-:W-:Y:S01]  /*5360*/  SEL R98, R75, R98, !P4 ;  /* 0x000000624b627207 */ /* 0x000fe20006000000 */
[----:B------:R-:W-:Y:S01]  /*5370*/  IMAD R112, R109, UR4, RZ ;  /* 0x000000046d707c24 */ /* 0x000fe2000f8e02ff */
[C---:B------:R-:W-:Y:S01]  /*5380*/  SEL R90, R75.reuse, R90, !P4 ;  /* 0x0000005a4b5a7207 */ /* 0x040fe20006000000 */
[----:B------:R-:W-:Y:S01]  /*5390*/  IMAD R110, R108, UR4, RZ ;  /* 0x000000046c6e7c24 */ /* 0x000fe2000f8e02ff */
[C---:B------:R-:W-:Y:S01]  /*53a0*/  SEL R182, R75.reuse, R86, !P4 ;  /* 0x000000564bb67207 */ /* 0x040fe20006000000 */
[----:B------:R-:W-:Y:S01]  /*53b0*/  IMAD R109, R104, UR4, RZ ;  /* 0x00000004686d7c24 */ /* 0x000fe2000f8e02ff */
[----:B------:R-:W-:-:S02]  /*53c0*/  SEL R196, R75, R78, !P4 ;  /* 0x0000004e4bc47207 */ /* 0x000fc40006000000 */
[-C--:B------:R-:W-:Y:S02]  /*53d0*/  LEA.HI.X.SX32 R77, R77, R232.reuse, 0x1, P2 ;  /* 0x000000e84d4d7211 */ /* 0x080fe400010f0eff */
[----:B------:R-:W-:Y:S01]  /*53e0*/  LEA.HI.X.SX32 R85, R85, R232, 0x1, P0 ;  /* 0x000000e855557211 */ /* 0x000fe200000f0eff */
[----:B---3--:R-:W-:Y:S01]  /*53f0*/  STS.U8 [R238+UR13+0x4200], R126 ;  /* 0x0042007eee007988 */ /* 0x008fe2000800000d */
[----:B------:R-:W-:Y:S01]  /*5400*/  SEL R202, R75, R76, !P4 ;  /* 0x0000004c4bca7207 */ /* 0x000fe20006000000 */
[----:B------:R-:W-:Y:S01]  /*5410*/  IMAD R76, R121, UR4, RZ ;  /* 0x00000004794c7c24 */ /* 0x000fe2000f8e02ff */
[-C--:B------:R-:W-:Y:S01]  /*5420*/  IADD3 R78, P2, PT, R128, R233.reuse, RZ ;  /* 0x000000e9804e7210 */ /* 0x080fe20007f5e0ff */
[----:B----4-:R-:W-:Y:S01]  /*5430*/  STS.U8 [R238+UR13+0x4400], R127 ;  /* 0x0044007fee007988 */ /* 0x010fe2000800000d */
[----:B------:R-:W-:Y:S02]  /*5440*/  IADD3 R86, P0, PT, R114, R233, RZ ;  /* 0x000000e972567210 */ /* 0x000fe40007f1e0ff */
[C---:B------:R-:W-:Y:S01]  /*5450*/  SEL R115, R75.reuse, R115, !P4 ;  /* 0x000000734b737207 */ /* 0x040fe20006000000 */
[----:B------:R-:W-:Y:S01]  /*5460*/  STS.U8 [R238+UR13+0x4800], R130 ;  /* 0x00480082ee007988 */ /* 0x000fe2000800000d */
[----:B------:R-:W-:Y:S01]  /*5470*/  SEL R123, R75, R123, !P4 ;  /* 0x0000007b4b7b7207 */ /* 0x000fe20006000000 */
[----:B------:R-:W-:-:S02]  /*5480*/  IMAD R121, R97, UR4, RZ ;  /* 0x0000000461797c24 */ /* 0x000fc4000f8e02ff */
[----:B------:R-:W-:Y:S01]  /*5490*/  STS.U8 [R238+UR13+0x4a00], R132 ;  /* 0x004a0084ee007988 */ /* 0x000fe2000800000d */
[----:B------:R-:W-:-:S03]  /*54a0*/  SEL R119, R75, R119, !P4 ;  /* 0x000000774b777207 */ /* 0x000fc60006000000 */
[----:B------:R-:W-:Y:S01]  /*54b0*/  STS.U8 [R238+UR13+0x4c00], R131 ;  /* 0x004c0083ee007988 */ /* 0x000fe2000800000d */
[----:B------:R-:W-:-:S03]  /*54c0*/  SEL R117, R75, R117, !P4 ;  /* 0x000000754b757207 */ /* 0x000fc60006000000 */
[----:B------:R-:W-:Y:S01]  /*54d0*/  STS.U8 [R238+UR13+0x4e00], R134 ;  /* 0x004e0086ee007988 */ /* 0x000fe2000800000d */
[C---:B------:R-:W-:Y:S01]  /*54e0*/  SEL R113, R75.reuse, R113, !P4 ;  /* 0x000000714b717207 */ /* 0x040fe20006000000 */
[----:B------:R-:W-:Y:S01]  /*54f0*/  IMAD R120, R98, UR4, RZ ;  /* 0x0000000462787c24 */ /* 0x000fe2000f8e02ff */
[C---:B------:R-:W-:Y:S01]  /*5500*/  SEL R111, R75.reuse, R111, !P4 ;  /* 0x0000006f4b6f7207 */ /* 0x040fe20006000000 */
[----:B------:R0:W-:Y:S01]  /*5510*/  STS.U8 [R236+UR13+0x4680], R137 ;  /* 0x00468089ec007988 */ /* 0x0001e2000800000d */
[C---:B------:R-:W-:Y:S02]  /*5520*/  SEL R107, R75.reuse, R107, !P4 ;  /* 0x0000006b4b6b7207 */ /* 0x040fe40006000000 */
[C---:B------:R-:W-:Y:S01]  /*5530*/  SEL R106, R75.reuse, R106, !P4 ;  /* 0x0000006a4b6a7207 */ /* 0x040fe20006000000 */
[----:B------:R2:W-:Y:S01]  /*5540*/  STS.U8 [R236+UR13+0x4280], R135 ;  /* 0x00428087ec007988 */ /* 0x0005e2000800000d */
[C---:B------:R-:W-:Y:S02]  /*5550*/  SEL R105, R75.reuse, R105, !P4 ;  /* 0x000000694b697207 */ /* 0x040fe40006000000 */
[----:B------:R-:W-:-:S02]  /*5560*/  SEL R103, R75, R103, !P4 ;  /* 0x000000674b677207 */ /* 0x000fc40006000000 */
[----:B------:R-:W-:Y:S01]  /*5570*/  SEL R102, R75, R102, !P4 ;  /* 0x000000664b667207 */ /* 0x000fe20006000000 */
[----:B0-----:R-:W-:Y:S01]  /*5580*/  IMAD R137, R89, UR4, RZ ;  /* 0x0000000459897c24 */ /* 0x001fe2000f8e02ff */
[C---:B------:R-:W-:Y:S02]  /*5590*/  SEL R101, R75.reuse, R101, !P4 ;  /* 0x000000654b657207 */ /* 0x040fe40006000000 */
[C---:B------:R-:W-:Y:S01]  /*55a0*/  SEL R100, R75.reuse, R100, !P4 ;  /* 0x000000644b647207 */ /* 0x040fe20006000000 */
[----:B--2---:R-:W-:Y:S01]  /*55b0*/  IMAD R135, R90, UR4, RZ ;  /* 0x000000045a877c24 */ /* 0x004fe2000f8e02ff */
[C---:B------:R-:W-:Y:S02]  /*55c0*/  SEL R99, R75.reuse, R99, !P4 ;  /* 0x000000634b637207 */ /* 0x040fe40006000000 */
[C---:B------:R-:W-:Y:S02]  /*55d0*/  SEL R96, R75.reuse, R96, !P4 ;  /* 0x000000604b607207 */ /* 0x040fe40006000000 */
[----:B------:R-:W-:-:S02]  /*55e0*/  SEL R95, R75, R95, !P4 ;  /* 0x0000005f4b5f7207 */ /* 0x000fc40006000000 */
[C---:B------:R-:W-:Y:S02]  /*55f0*/  SEL R94, R75.reuse, R94, !P4 ;  /* 0x0000005e4b5e7207 */ /* 0x040fe40006000000 */
[C---:B------:R-:W-:Y:S02]  /*5600*/  SEL R93, R75.reuse, R93, !P4 ;  /* 0x0000005d4b5d7207 */ /* 0x040fe40006000000 */
[C---:B------:R-:W-:Y:S02]  /*5610*/  SEL R65, R75.reuse, R65, !P4 ;  /* 0x000000414b417207 */ /* 0x040fe40006000000 */
        /* <DEDUP_REMOVED lines=21> */
[-C--:B------:R-:W-:Y:S02]  /*5770*/  LEA.HI.X.SX32 R89, R128, R232.reuse, 0x1, P2 ;  /* 0x000000e880597211 */ /* 0x080fe400010f0eff */
[-C--:B------:R-:W-:Y:S01]  /*5780*/  LEA.HI.X.SX32 R97, R114, R232.reuse, 0x1, P0 ;  /* 0x000000e872617211 */ /* 0x080fe200000f0eff */
[----:B------:R-:W-:Y:S01]  /*5790*/  IMAD R87, R115, UR4, RZ ;  /* 0x0000000473577c24 */ /* 0x000fe2000f8e02ff */
[-C--:B------:R-:W-:Y:S02]  /*57a0*/  IADD3 R90, P2, PT, R110, R233.reuse, RZ ;  /* 0x000000e96e5a7210 */ /* 0x080fe40007f5e0ff */
[-C--:B------:R-:W-:Y:S02]  /*57b0*/  IADD3 R98, P0, PT, R109, R233.reuse, RZ ;  /* 0x000000e96d627210 */ /* 0x080fe40007f1e0ff */
[----:B------:R-:W-:Y:S01]  /*57c0*/  IADD3 R67, P1, PT, R76, R233, RZ ;  /* 0x000000e94c437210 */ /* 0x000fe20007f3e0ff */
[----:B------:R-:W-:Y:S01]  /*57d0*/  IMAD R115, R101, UR4, RZ ;  /* 0x0000000465737c24 */ /* 0x000fe2000f8e02ff */
[-C--:B------:R-:W-:Y:S01]  /*57e0*/  LEA.HI.X.SX32 R101, R110, R232.reuse, 0x1, P2 ;  /* 0x000000e86e657211 */ /* 0x080fe200010f0eff */
[----:B------:R-:W-:Y:S01]  /*57f0*/  IMAD R126, R75, UR4, RZ ;  /* 0x000000044b7e7c24 */ /* 0x000fe2000f8e02ff */
[-C--:B------:R-:W-:Y:S01]  /*5800*/  LEA.HI.X.SX32 R109, R109, R232.reuse, 0x1, P0 ;  /* 0x000000e86d6d7211 */ /* 0x080fe200000f0eff */
[----:B------:R-:W-:Y:S01]  /*5810*/  IMAD R129, R65, UR4, RZ ;  /* 0x0000000441817c24 */ /* 0x000fe2000f8e02ff */
[----:B------:R-:W-:-:S02]  /*5820*/  LEA.HI.X.SX32 R75, R76, R232, 0x1, P1 ;  /* 0x000000e84c4b7211 */ /* 0x000fc400008f0eff */
[CC--:B------:R-:W-:Y:S02]  /*5830*/  IADD3 R110, P0, PT, R120.reuse, R233.reuse, RZ ;  /* 0x000000e9786e7210 */ /* 0x0c0fe40007f1e0ff */
[-C--:B------:R-:W-:Y:S01]  /*5840*/  IADD3 R76, P1, PT, R87, R233.reuse, RZ ;  /* 0x000000e9574c7210 */ /* 0x080fe20007f3e0ff */
[----:B------:R-:W-:Y:S01]  /*5850*/  IMAD R127, R113, UR4, RZ ;  /* 0x00000004717f7c24 */ /* 0x000fe2000f8e02ff */
[-C--:B------:R-:W-:Y:S01]  /*5860*/  LEA.HI.X.SX32 R120, R120, R232.reuse, 0x1, P0 ;  /* 0x000000e878787211 */ /* 0x080fe200000f0eff */
[----:B------:R-:W-:Y:S01]  /*5870*/  IMAD R116, R111, UR4, RZ ;  /* 0x000000046f747c24 */ /* 0x000fe2000f8e02ff */
[-C--:B------:R-:W-:Y:S01]  /*5880*/  LEA.HI.X.SX32 R87, R87, R232.reuse, 0x1, P1 ;  /* 0x000000e857577211 */ /* 0x080fe200008f0eff */
[----:B------:R-:W-:Y:S01]  /*5890*/  IMAD R180, R180, UR4, RZ ;  /* 0x00000004b4b47c24 */ /* 0x000fe2000f8e02ff */
[-C--:B------:R-:W-:Y:S01]  /*58a0*/  IADD3 R130, P0, PT, R129, R233.reuse, RZ ;  /* 0x000000e981827210 */ /* 0x080fe20007f1e0ff */
[----:B------:R-:W-:Y:S01]  /*58b0*/  IMAD R111, R103, UR4, RZ ;  /* 0x00000004676f7c24 */ /* 0x000fe2000f8e02ff */
[-C--:B------:R-:W-:Y:S01]  /*58c0*/  IADD3 R88, P1, PT, R112, R233.reuse, RZ ;  /* 0x000000e970587210 */ /* 0x080fe20007f3e0ff */
[----:B------:R-:W-:Y:S01]  /*58d0*/  IMAD R113, R102, UR4, RZ ;  /* 0x0000000466717c24 */ /* 0x000fe2000f8e02ff */
[----:B------:R-:W-:Y:S01]  /*58e0*/  LEA.HI.X.SX32 R129, R129, R232, 0x1, P0 ;  /* 0x000000e881817211 */ /* 0x000fe200000f0eff */
[----:B------:R-:W-:Y:S01]  /*58f0*/  IMAD R79, R119, UR4, RZ ;  /* 0x00000004774f7c24 */ /* 0x000fe2000f8e02ff */
[----:B------:R-:W-:Y:S01]  /*5900*/  IADD3 R181, P0, PT, R180, R233, RZ ;  /* 0x000000e9b4b57210 */ /* 0x000fe20007f1e0ff */
[----:B------:R-:W-:-:S02]  /*5910*/  IMAD R83, R117, UR4, RZ ;  /* 0x0000000475537c24 */ /* 0x000fc4000f8e02ff */
[----:B------:R-:W-:Y:S01]  /*5920*/  IMAD R119, R99, UR4, RZ ;  /* 0x0000000463777c24 */ /* 0x000fe2000f8e02ff */
[-C--:B------:R-:W-:Y:S01]  /*5930*/  LEA.HI.X.SX32 R99, R112, R232.reuse, 0x1, P1 ;  /* 0x000000e870637211 */ /* 0x080fe200008f0eff */
[----:B------:R-:W-:Y:S01]  /*5940*/  IMAD R117, R100, UR4, RZ ;  /* 0x0000000464757c24 */ /* 0x000fe2000f8e02ff */
[-C--:B------:R-:W-:Y:S01]  /*5950*/  IADD3 R100, P1, PT, R111, R233.reuse, RZ ;  /* 0x000000e96f647210 */ /* 0x080fe20007f3e0ff */
[----:B------:R-:W-:Y:S01]  /*5960*/  IMAD R192, R192, UR4, RZ ;  /* 0x00000004c0c07c24 */ /* 0x000fe2000f8e02ff */
[----:B------:R-:W-:Y:S01]  /*5970*/  IADD3 R102, P2, PT, R113, R233, RZ ;  /* 0x000000e971667210 */ /* 0x000fe20007f5e0ff */
[----:B------:R-:W-:Y:S02]  /*5980*/  IMAD R122, R96, UR4, RZ ;  /* 0x00000004607a7c24 */ /* 0x000fe4000f8e02ff */
[----:B------:R-:W-:Y:S01]  /*5990*/  IMAD R71, R123, UR4, RZ ;  /* 0x000000047b477c24 */ /* 0x000fe2000f8e02ff */
[-C--:B------:R-:W-:Y:S01]  /*59a0*/  LEA.HI.X.SX32 R180, R180, R232.reuse, 0x1, P0 ;  /* 0x000000e8b4b47211 */ /* 0x080fe200000f0eff */
[----:B------:R0:W-:Y:S01]  /*59b0*/  STS.U8 [R236+UR13+0x4080], R133 ;  /* 0x00408085ec007988 */ /* 0x0001e2000800000d */
[----:B------:R-:W-:Y:S01]  /*59c0*/  IMAD R198, R198, UR4, RZ ;  /* 0x00000004c6c67c24 */ /* 0x000fe2000f8e02ff */
[-C--:B------:R-:W-:Y:S01]  /*59d0*/  LEA.HI.X.SX32 R111, R111, R232.reuse, 0x1, P1 ;  /* 0x000000e86f6f7211 */ /* 0x080fe200008f0eff */
[----:B------:R-:W-:Y:S01]  /*59e0*/  IMAD R178, R178, UR4, RZ ;  /* 0x00000004b2b27c24 */ /* 0x000fe2000f8e02ff */
[----:B------:R-:W-:-:S02]  /*59f0*/  LEA.HI.X.SX32 R113, R113, R232, 0x1, P2 ;  /* 0x000000e871717211 */ /* 0x000fc400010f0eff */
[-C--:B------:R-:W-:Y:S02]  /*5a00*/  IADD3 R193, P0, PT, R192, R233.reuse, RZ ;  /* 0x000000e9c0c17210 */ /* 0x080fe40007f1e0ff */
[-C--:B------:R-:W-:Y:S01]  /*5a10*/  IADD3 R112, P1, PT, R121, R233.reuse, RZ ;  /* 0x000000e979707210 */ /* 0x080fe20007f3e0ff */
[----:B0-----:R-:W-:Y:S01]  /*5a20*/  IMAD R133, R91, UR4, RZ ;  /* 0x000000045b857c24 */ /* 0x001fe2000f8e02ff */
        /* <DEDUP_REMOVED lines=8> */
[-C--:B------:R-:W-:Y:S02]  /*5ab0*/  IADD3 R199, P0, PT, R198, R233.reuse, RZ ;  /* 0x000000e9c6c77210 */ /* 0x080fe40007f1e0ff */
[-C--:B------:R-:W-:Y:S02]  /*5ac0*/  IADD3 R69, P4, PT, R79, R233.reuse, RZ ;  /* 0x000000e94f457210 */ /* 0x080fe40007f9e0ff */
[-C--:B------:R-:W-:Y:S02]  /*5ad0*/  IADD3 R70, P5, PT, R81, R233.reuse, RZ ;  /* 0x000000e951467210 */ /* 0x080fe40007fbe0ff */
[----:B------:R-:W-:Y:S02]  /*5ae0*/  LEA.HI.X.SX32 R71, R71, R232, 0x1, P6 ;  /* 0x000000e847477211 */ /* 0x000fe400030f0eff */
[-C--:B------:R-:W-:Y:S02]  /*5af0*/  IADD3 R134, P2, PT, R133, R233.reuse, RZ ;  /* 0x000000e985867210 */ /* 0x080fe40007f5e0ff */
[----:B------:R-:W-:-:S02]  /*5b00*/  IADD3 R179, P1, PT, R178, R233, RZ ;  /* 0x000000e9b2b37210 */ /* 0x000fc40007f3e0ff */
[----:B------:R-:W-:Y:S01]  /*5b10*/  IADD3 R72, P6, PT, R83, R233, RZ ;  /* 0x000000e953487210 */ /* 0x000fe20007fde0ff */
[----:B------:R-:W-:Y:S01]  /*5b20*/  IMAD R210, R210, UR4, RZ ;  /* 0x00000004d2d27c24 */ /* 0x000fe2000f8e02ff */
[-C--:B------:R-:W-:Y:S01]  /*5b30*/  LEA.HI.X.SX32 R198, R198, R232.reuse, 0x1, P0 ;  /* 0x000000e8c6c67211 */ /* 0x080fe200000f0eff */
[----:B------:R-:W-:Y:S01]  /*5b40*/  IMAD R108, R107, UR4, RZ ;  /* 0x000000046b6c7c24 */ /* 0x000fe2000f8e02ff */
[-C--:B------:R-:W-:Y:S01]  /*5b50*/  LEA.HI.X.SX32 R79, R79, R232.reuse, 0x1, P4 ;  /* 0x000000e84f4f7211 */ /* 0x080fe200020f0eff */
[----:B------:R-:W-:Y:S01]  /*5b60*/  IMAD R106, R106, UR4, RZ ;  /* 0x000000046a6a7c24 */ /* 0x000fe2000f8e02ff */
[-C--:B------:R-:W-:Y:S01]  /*5b70*/  LEA.HI.X.SX32 R81, R81, R232.reuse, 0x1, P5 ;  /* 0x000000e851517211 */ /* 0x080fe200028f0eff */
[----:B------:R-:W-:Y:S01]  /*5b80*/  IMAD R194, R194, UR4, RZ ;  /* 0x00000004c2c27c24 */ /* 0x000fe2000f8e02ff */
[-C--:B------:R-:W-:Y:S01]  /*5b90*/  LEA.HI.X.SX32 R133, R133, R232.reuse, 0x1, P2 ;  /* 0x000000e885857211 */ /* 0x080fe200010f0eff */
[----:B------:R-:W-:Y:S01]  /*5ba0*/  IMAD R196, R196, UR4, RZ ;  /* 0x00000004c4c47c24 */ /* 0x000fe2000f8e02ff */
[----:B------:R-:W-:-:S02]  /*5bb0*/  LEA.HI.X.SX32 R178, R178, R232, 0x1, P1 ;  /* 0x000000e8b2b27211 */ /* 0x000fc400008f0eff */
[-C--:B------:R-:W-:Y:S01]  /*5bc0*/  IADD3 R205, P0, PT, R204, R233.reuse, RZ ;  /* 0x000000e9cccd7210 */ /* 0x080fe20007f1e0ff */
[----:B------:R-:W-:Y:S01]  /*5bd0*/  IMAD R107, R105, UR4, RZ ;  /* 0x00000004696b7c24 */ /* 0x000fe2000f8e02ff */
[-C--:B------:R-:W-:Y:S02]  /*5be0*/  IADD3 R80, P4, PT, R127, R233.reuse, RZ ;  /* 0x000000e97f507210 */ /* 0x080fe40007f9e0ff */
[-C--:B------:R-:W-:Y:S02]  /*5bf0*/  IADD3 R82, P5, PT, R118, R233.reuse, RZ ;  /* 0x000000e976527210 */ /* 0x080fe40007fbe0ff */
[----:B------:R-:W-:Y:S02]  /*5c00*/  LEA.HI.X.SX32 R83, R83, R232, 0x1, P6 ;  /* 0x000000e853537211 */ /* 0x000fe400030f0eff */
[-C--:B------:R-:W-:Y:S02]  /*5c10*/  IADD3 R185, P2, PT, R161, R233.reuse, RZ ;  /* 0x000000e9a1b97210 */ /* 0x080fe40007f5e0ff */
[----:B------:R-:W-:-:S02]  /*5c20*/  IADD3 R191, P1, PT, R190, R233, RZ ;  /* 0x000000e9bebf7210 */ /* 0x000fc40007f3e0ff */
[-C--:B------:R-:W-:Y:S01]  /*5c30*/  IADD3 R84, P6, PT, R116, R233.reuse, RZ ;  /* 0x000000e974547210 */ /* 0x080fe20007fde0ff */
        /* <DEDUP_REMOVED lines=9> */
[----:B------:R-:W-:Y:S01]  /*5cd0*/  LEA.HI.X.SX32 R190, R190, R232, 0x1, P1 ;  /* 0x000000e8bebe7211 */ /* 0x000fe200008f0eff */
[----:B------:R-:W-:Y:S01]  /*5ce0*/  IMAD R202, R202, UR4, RZ ;  /* 0x00000004caca7c24 */ /* 0x000fe2000f8e02ff */
[-C--:B------:R-:W-:Y:S01]  /*5cf0*/  IADD3 R211, P0, PT, R210, R233.reuse, RZ ;  /* 0x000000e9d2d37210 */ /* 0x080fe20007f1e0ff */
[----:B------:R-:W-:Y:S01]  /*5d00*/  IMAD R200, R200, UR4, RZ ;  /* 0x00000004c8c87c24 */ /* 0x000fe2000f8e02ff */
[----:B------:R-:W-:-:S02]  /*5d10*/  IADD3 R92, P4, PT, R108, R233, RZ ;  /* 0x000000e96c5c7210 */ /* 0x000fc40007f9e0ff */
[-C--:B------:R-:W-:Y:S02]  /*5d20*/  IADD3 R94, P5, PT, R106, R233.reuse, RZ ;  /* 0x000000e96a5e7210 */ /* 0x080fe40007fbe0ff */
[-C--:B------:R-:W-:Y:S02]  /*5d30*/  LEA.HI.X.SX32 R95, R116, R232.reuse, 0x1, P6 ;  /* 0x000000e8745f7211 */ /* 0x080fe400030f0eff */
        /* <DEDUP_REMOVED lines=9> */
[-C--:B------:R-:W-:Y:S02]  /*5dd0*/  LEA.HI.X.SX32 R194, R194, R232.reuse, 0x1, P1 ;  /* 0x000000e8c2c27211 */ /* 0x080fe400008f0eff */
[-C--:B------:R-:W-:Y:S02]  /*5de0*/  LEA.HI.X.SX32 R196, R196, R232.reuse, 0x1, P2 ;  /* 0x000000e8c4c47211 */ /* 0x080fe400010f0eff */
[-C--:B------:R-:W-:Y:S02]  /*5df0*/  IADD3 R217, P0, PT, R216, R233.reuse, RZ ;  /* 0x000000e9d8d97210 */ /* 0x080fe40007f1e0ff */
[-C--:B------:R-:W-:Y:S02]  /*5e00*/  IADD3 R104, P4, PT, R115, R233.reuse, RZ ;  /* 0x000000e973687210 */ /* 0x080fe40007f9e0ff */
[----:B------:R-:W-:Y:S02]  /*5e10*/  IADD3 R106, P5, PT, R117, R233, RZ ;  /* 0x000000e9756a7210 */ /* 0x000fe40007fbe0ff */
[----:B------:R-:W-:-:S02]  /*5e20*/  LEA.HI.X.SX32 R107, R107, R232, 0x1, P6 ;  /* 0x000000e86b6b7211 */ /* 0x000fc400030f0eff */
[-C--:B------:R-:W-:Y:S02]  /*5e30*/  IADD3 R201, P1, PT, R200, R233.reuse, RZ ;  /* 0x000000e9c8c97210 */ /* 0x080fe40007f3e0ff */
[-C--:B------:R-:W-:Y:S02]  /*5e40*/  IADD3 R203, P2, PT, R202, R233.reuse, RZ ;  /* 0x000000e9cacb7210 */ /* 0x080fe40007f5e0ff */
[----:B------:R-:W-:Y:S02]  /*5e50*/  IADD3 R108, P6, PT, R119, R233, RZ ;  /* 0x000000e9776c7210 */ /* 0x000fe40007fde0ff */
        /* <DEDUP_REMOVED lines=15> */
[----:B------:R0:W-:Y:S01]  /*5f50*/  STS.U8 [R236+UR13+0x4480], R136 ;  /* 0x00448088ec007988 */ /* 0x0001e2000800000d */
        /* <DEDUP_REMOVED lines=8> */
[----:B------:R-:W-:Y:S01]  /*5fe0*/  PLOP3.LUT P0, PT, PT, PT, UP1, 0x80, 0x8 ;  /* 0x000000000008781c */ /* 0x000fe20003f0f018 */
[----:B------:R-:W-:Y:S01]  /*5ff0*/  IMAD R186, R186, UR4, RZ ;  /* 0x00000004baba7c24 */ /* 0x000fe2000f8e02ff */
[----:B------:R-:W-:-:S02]  /*6000*/  LEA.HI.X.SX32 R125, R125, R232, 0x1, P6 ;  /* 0x000000e87d7d7211 */ /* 0x000fc400030f0eff */
[-C--:B------:R-:W-:Y:S02]  /*6010*/  IADD3 R132, P4, PT, R131, R233.reuse, RZ ;  /* 0x000000e983847210 */ /* 0x080fe40007f9e0ff */
[-C--:B------:R-:W-:Y:S02]  /*6020*/  IADD3 R177, P5, PT, R137, R233.reuse, RZ ;  /* 0x000000e989b17210 */ /* 0x080fe40007fbe0ff */
[-C--:B------:R-:W-:Y:S02]  /*6030*/  IADD3 R213, P1, PT, R212, R233.reuse, RZ ;  /* 0x000000e9d4d57210 */ /* 0x080fe40007f3e0ff */
[-C--:B------:R-:W-:Y:S02]  /*6040*/  IADD3 R215, P2, PT, R214, R233.reuse, RZ ;  /* 0x000000e9d6d77210 */ /* 0x080fe40007f5e0ff */
[----:B0-----:R-:W-:Y:S02]  /*6050*/  IADD3 R136, P6, PT, R135, R233, RZ ;  /* 0x000000e987887210 */ /* 0x001fe40007fde0ff */
[----:B------:R-:W-:Y:S01]  /*6060*/  ISETP.LT.AND P0, PT, R166, UR30, P0 ;  /* 0x0000001ea6007c0c */ /* 0x000fe20008701270 */
        /* <DEDUP_REMOVED lines=8> */
[-C--:B------:R-:W-:Y:S02]  /*60f0*/  IADD3 R183, P4, PT, R182, R233.reuse, RZ ;  /* 0x000000e9b6b77210 */ /* 0x080fe40007f9e0ff */
[----:B------:R-:W-:Y:S02]  /*6100*/  LEA.HI.X.SX32 R135, R135, R232, 0x1, P6 ;  /* 0x000000e887877211 */ /* 0x000fe400030f0eff */
[-C--:B------:R-:W-:Y:S02]  /*6110*/  IADD3 R189, P5, PT, R188, R233.reuse, RZ ;  /* 0x000000e9bcbd7210 */ /* 0x080fe40007fbe0ff */
[-C--:B------:R-:W-:Y:S02]  /*6120*/  IADD3 R219, P1, PT, R218, R233.reuse, RZ ;  /* 0x000000e9dadb7210 */ /* 0x080fe40007f3e0ff */
[-C--:B------:R-:W-:Y:S02]  /*6130*/  IADD3 R221, P2, PT, R220, R233.reuse, RZ ;  /* 0x000000e9dcdd7210 */ /* 0x080fe40007f5e0ff */
[----:B------:R-:W-:-:S02]  /*6140*/  IADD3 R187, P6, PT, R186, R233, RZ ;  /* 0x000000e9babb7210 */ /* 0x000fc40007fde0ff */
[-C--:B------:R-:W-:Y:S02]  /*6150*/  LEA.HI.X.SX32 R182, R182, R232.reuse, 0x1, P4 ;  /* 0x000000e8b6b67211 */ /* 0x080fe400020f0eff */
[-C--:B------:R-:W-:Y:S02]  /*6160*/  LEA.HI.X.SX32 R188, R188, R232.reuse, 0x1, P5 ;  /* 0x000000e8bcbc7211 */ /* 0x080fe400028f0eff */
[-C--:B------:R-:W-:Y:S02]  /*6170*/  LEA.HI.X.SX32 R218, R218, R232.reuse, 0x1, P1 ;  /* 0x000000e8dada7211 */ /* 0x080fe400008f0eff */
[-C--:B------:R-:W-:Y:S02]  /*6180*/  LEA.HI.X.SX32 R220, R220, R232.reuse, 0x1, P2 ;  /* 0x000000e8dcdc7211 */ /* 0x080fe400010f0eff */
[----:B------:R-:W-:Y:S02]  /*6190*/  LEA.HI.X.SX32 R186, R186, R232, 0x1, P6 ;  /* 0x000000e8baba7211 */ /* 0x000fe400030f0eff */
[----:B------:R-:W-:-:S02]  /*61a0*/  IADD3 R225, P1, PT, R224, R233, RZ ;  /* 0x000000e9e0e17210 */ /* 0x000fc40007f3e0ff */
[-C--:B------:R-:W-:Y:S02]  /*61b0*/  IADD3 R227, P2, PT, R226, R233.reuse, RZ ;  /* 0x000000e9e2e37210 */ /* 0x080fe40007f5e0ff */
[-C--:B------:R-:W-:Y:S02]  /*61c0*/  IADD3 R229, P4, PT, R228, R233.reuse, RZ ;  /* 0x000000e9e4e57210 */ /* 0x080fe40007f9e0ff */
[-C--:B------:R-:W-:Y:S02]  /*61d0*/  IADD3 R231, P5, PT, R230, R233.reuse, RZ ;  /* 0x000000e9e6e77210 */ /* 0x080fe40007fbe0ff */
[----:B------:R-:W-:Y:S01]  /*61e0*/  IADD3 R233, P6, PT, R126, R233, RZ ;  /* 0x000000e97ee97210 */ /* 0x000fe20007fde0ff */
[----:B------:R0:W-:Y:S01]  /*61f0*/  STS.U8 [R236+UR13+0x4880], R138 ;  /* 0x0048808aec007988 */ /* 0x0001e2000800000d */
[-C--:B------:R-:W-:Y:S02]  /*6200*/  LEA.HI.X.SX32 R224, R224, R232.reuse, 0x1, P1 ;  /* 0x000000e8e0e07211 */ /* 0x080fe400008f0eff */
[----:B------:R-:W-:-:S02]  /*6210*/  LEA.HI.X.SX32 R226, R226, R232, 0x1, P2 ;  /* 0x000000e8e2e27211 */ /* 0x000fc400010f0eff */
[-C--:B------:R-:W-:Y:S02]  /*6220*/  LEA.HI.X.SX32 R228, R228, R232.reuse, 0x1, P4 ;  /* 0x000000e8e4e47211 */ /* 0x080fe400020f0eff */
[-C--:B------:R-:W-:Y:S01]  /*6230*/  LEA.HI.X.SX32 R230, R230, R232.reuse, 0x1, P5 ;  /* 0x000000e8e6e67211 */ /* 0x080fe200028f0eff */
[----:B------:R-:W-:Y:S01]  /*6240*/  @P0 IMAD.MOV.U32 R127, RZ, RZ, R71 ;  /* 0x000000ffff7f0224 */ /* 0x000fe200078e0047 */
[----:B------:R-:W-:Y:S01]  /*6250*/  LEA.HI.X.SX32 R232, R126, R232, 0x1, P6 ;  /* 0x000000e87ee87211 */ /* 0x000fe200030f0eff */
[----:B------:R-:W-:Y:S01]  /*6260*/  @P0 IMAD.MOV.U32 R126, RZ, RZ, R65 ;  /* 0x000000ffff7e0224 */ /* 0x000fe200078e0041 */
[----:B0-----:R-:W-:-:S06]  /*6270*/  PRMT R138, RZ, 0x7610, R138 ;  /* 0x00007610ff8a7816 */ /* 0x001fcc000000008a */
[----:B------:R0:W2:Y:S01]  /*6280*/  @P0 LDG.E.U8 R138, desc[UR26][R126.64] ;  /* 0x0000001a7e8a0981 */ /* 0x0000a2000c1e1100 */
[C---:B------:R-:W-:Y:S02]  /*6290*/  LOP3.LUT R235, R238.reuse, 0x20, RZ, 0x3c, !PT ;  /* 0x00000020eeeb7812 */ /* 0x040fe400078e3cff */
[----:B------:R-:W-:Y:S01]  /*62a0*/  LOP3.LUT R234, R238, 0x30, RZ, 0x3c, !PT ;  /* 0x00000030eeea7812 */ /* 0x000fe200078e3cff */
[----:B------:R-:W-:Y:S04]  /*62b0*/  STS.U8 [R236+UR13+0x4a80], R139 ;  /* 0x004a808bec007988 */ /* 0x000fe8000800000d */
        /* <DEDUP_REMOVED lines=9> */
[----:B------:R-:W-:Y:S01]  /*6350*/  STS.U8 [R235+UR13+0x4f00], R150 ;  /* 0x004f0096eb007988 */ /* 0x000fe2000800000d */
[----:B0-----:R-:W-:-:S03]  /*6360*/  @P0 IMAD.MOV.U32 R126, RZ, RZ, R69 ;  /* 0x000000ffff7e0224 */ /* 0x001fc600078e0045 */
[----:B------:R-:W-:Y:S01]  /*6370*/  STS.U8 [R234+UR13+0x4180], R149 ;  /* 0x00418095ea007988 */ /* 0x000fe2000800000d */
[----:B------:R-:W-:-:S03]  /*6380*/  @P0 IMAD.MOV.U32 R127, RZ, RZ, R79 ;  /* 0x000000ffff7f0224 */ /* 0x000fc600078e004f */
[----:B------:R-:W-:Y:S04]  /*6390*/  STS.U8 [R234+UR13+0x4580], R151 ;  /* 0x00458097ea007988 */ /* 0x000fe8000800000d */
[----:B------:R-:W-:Y:S04]  /*63a0*/  STS.U8 [R234+UR13+0x4980], R153 ;  /* 0x00498099ea007988 */ /* 0x000fe8000800000d */
[----:B------:R-:W-:Y:S04]  /*63b0*/  STS.U8 [R234+UR13+0x4d80], R152 ;  /* 0x004d8098ea007988 */ /* 0x000fe8000800000d */
[----:B------:R-:W-:Y:S04]  /*63c0*/  STS.U8 [R234+UR13+0x4380], R155 ;  /* 0x0043809bea007988 */ /* 0x000fe8000800000d */
[----:B------:R-:W-:Y:S04]  /*63d0*/  STS.U8 [R234+UR13+0x4780], R154 ;  /* 0x0047809aea007988 */ /* 0x000fe8000800000d */
[----:B------:R-:W-:Y:S04]  /*63e0*/  STS.U8 [R234+UR13+0x4b80], R157 ;  /* 0x004b809dea007988 */ /* 0x000fe8000800000d */
[----:B------:R-:W-:Y:S04]  /*63f0*/  STS.U8 [R234+UR13+0x4f80], R156 ;  /* 0x004f809cea007988 */ /* 0x000fe8000800000d */
[----:B--2---:R0:W-:Y:S02]  /*6400*/  STS.U8 [R238+UR13], R138 ;  /* 0x0000008aee007988 */ /* 0x0041e4000800000d */
[----:B0-----:R-:W-:-:S06]  /*6410*/  PRMT R138, RZ, 0x7610, R138 ;  /* 0x00007610ff8a7816 */ /* 0x001fcc000000008a */
[----:B------:R0:W2:Y:S02]  /*6420*/  @P0 LDG.E.U8 R138, desc[UR26][R126.64] ;  /* 0x0000001a7e8a0981 */ /* 0x0000a4000c1e1100 */
[----:B0-----:R-:W-:Y:S02]  /*6430*/  @P0 IMAD.MOV.U32 R126, RZ, RZ, R76 ;  /* 0x000000ffff7e0224 */ /* 0x001fe400078e004c */
[----:B------:R-:W-:Y:S01]  /*6440*/  @P0 IMAD.MOV.U32 R127, RZ, RZ, R87 ;  /* 0x000000ffff7f0224 */ /* 0x000fe200078e0057 */
[----:B--2---:R0:W-:Y:S02]  /*6450*/  STS.U8 [R238+UR13+0x200], R138 ;  /* 0x0002008aee007988 */ /* 0x0041e4000800000d */
        /* <DEDUP_REMOVED lines=306> */
[----:B------:R-:W2:Y:S04]  /*7780*/  @P0 LDG.E.U8 R138, desc[UR26][R126.64] ;  /* 0x0000001a7e8a0981 */ /* 0x000ea8000c1e1100 */
[----:B------:R0:W-:Y:S04]  /*7790*/  STL [R1+0xa4], R175 ;  /* 0x0000a4af01007387 */ /* 0x0001e80000100800 */
[----:B------:R0:W-:Y:S04]  /*77a0*/  STL [R1+0xa0], R174 ;  /* 0x0000a0ae01007387 */ /* 0x0001e80000100800 */
[----:B------:R0:W-:Y:S04]  /*77b0*/  STL [R1+0x9c], R173 ;  /* 0x00009cad01007387 */ /* 0x0001e80000100800 */
[----:B------:R0:W-:Y:S04]  /*77c0*/  STL [R1+0x98], R172 ;  /* 0x000098ac01007387 */ /* 0x0001e80000100800 */
[----:B------:R0:W-:Y:S04]  /*77d0*/  STL [R1+0x94], R171 ;  /* 0x000094ab01007387 */ /* 0x0001e80000100800 */
[----:B------:R0:W-:Y:S04]  /*77e0*/  STL [R1+0xc], R170 ;  /* 0x00000caa01007387 */ /* 0x0001e80000100800 */
[----:B------:R0:W-:Y:S04]  /*77f0*/  STL [R1+0x8], R169 ;  /* 0x000008a901007387 */ /* 0x0001e80000100800 */
[----:B------:R0:W-:Y:S04]  /*7800*/  STL [R1+0x4], R168 ;  /* 0x000004a801007387 */ /* 0x0001e80000100800 */
[----:B------:R0:W-:Y:S01]  /*7810*/  STL [R1], R167 ;  /* 0x000000a701007387 */ /* 0x0001e20000100800 */
[----:B------:R-:W-:-:S04]  /*7820*/  UISETP.NE.U32.AND UP1, UPT, UR8, URZ, UPT ;  /* 0x000000ff0800728c */ /* 0x000fc8000bf25070 */
[----:B------:R-:W-:Y:S02]  /*7830*/  UISETP.LT.OR UP2, UPT, UR32, 0x40, UP1 ;  /* 0x000000402000788c */ /* 0x000fe40008f41670 */
[----:B------:R-:W-:Y:S01]  /*7840*/  UISETP.GE.AND UP3, UPT, UR32, 0x80, UPT ;  /* 0x000000802000788c */ /* 0x000fe2000bf66270 */
[----:B--2---:R0:W-:Y:S01]  /*7850*/  STS.U8 [R234+UR13+0x1d80], R138 ;  /* 0x001d808aea007988 */ /* 0x0041e2000800000d */
[----:B-1----:R1:W-:Y:S06]  /*7860*/  MEMBAR.ALL.CTA ;  /* 0x0000000000007992 */ /* 0x0023ec0000008000 */
[----:B-1----:R-:W1:Y:S02]  /*7870*/  FENCE.VIEW.ASYNC.S ;  /* 0x00000000000073c6 */ /* 0x002e640000000000 */
[----:B-1----:R-:W-:Y:S06]  /*7880*/  BAR.SYNC.DEFER_BLOCKING 0x0 ;  /* 0x0000000000007b1d */ /* 0x002fec0000010000 */
[----:B------:R-:W-:Y:S05]  /*7890*/  BRA.U UP2, `(.L_x_6) ;  /* 0x0000000102687547 */ /* 0x000fea000b800000 */
[----:B------:R-:W-:Y:S02]  /*78a0*/  UIADD3 UR4, UPT, UPT, UR13, 0x4000, URZ ;  /* 0x000040000d047890 */ /* 0x000fe4000fffe0ff */
[----:B------:R-:W-:Y:S02]  /*78b0*/  USHF.R.U32.HI UR8, URZ, 0x4, UR13 ;  /* 0x00000004ff087899 */ /* 0x000fe4000801160d */
[----:B------:R-:W-:Y:S02]  /*78c0*/  USHF.R.U32.HI UR4, URZ, 0x4, UR4 ;  /* 0x00000004ff047899 */ /* 0x000fe40008011604 */
[----:B------:R-:W-:Y:S02]  /*78d0*/  USGXT.U32 UR8, UR8, 0xe ;  /* 0x0000000e0808789a */ /* 0x000fe40008000000 */
[----:B------:R-:W-:Y:S01]  /*78e0*/  USGXT.U32 UR6, UR4, 0xe ;  /* 0x0000000e0406789a */ /* 0x000fe20008000000 */
[----:B------:R-:W-:Y:S01]  /*78f0*/  UMOV UR18, 0xffffff80 ;  /* 0xffffff8000127882 */ /* 0x000fe20000000000 */
[----:B------:R-:W-:Y:S01]  /*7900*/  UMOV UR19, 0x7fffbfdf ;  /* 0x7fffbfdf00137882 */ /* 0x000fe20000000000 */
[----:B------:R-:W-:Y:S01]  /*7910*/  UMOV UR20, 0xfffffffe ;  /* 0xfffffffe00147882 */ /* 0x000fe20000000000 */
[----:B------:R-:W-:Y:S01]  /*7920*/  UMOV UR21, 0x7fffbfdf ;  /* 0x7fffbfdf00157882 */ /* 0x000fe20000000000 */
[----:B------:R-:W-:Y:S01]  /*7930*/  UMOV UR9, URZ ;  /* 0x000000ff00097c82 */ /* 0x000fe20008000000 */
[----:B------:R-:W-:Y:S01]  /*7940*/  UMOV UR7, URZ ;  /* 0x000000ff00077c82 */ /* 0x000fe20008000000 */
[----:B------:R-:W-:-:S02]  /*7950*/  UIADD3.64 UR20, UPT, UPT, UR8, -UR20, URZ ;  /* 0x8000001408147297 */ /* 0x000fc4000fffe0ff */
[----:B------:R-:W-:Y:S01]  /*7960*/  UIADD3.64 UR18, UPT, UPT, UR6, -UR18, URZ ;  /* 0x8000001206127297 */ /* 0x000fe2000fffe0ff */
[----:B------:R-:W-:Y:S01]  /*7970*/  UMOV UR22, 0x0 ;  /* 0x0000000000167882 */ /* 0x000fe20000000000 */
[----:B------:R-:W-:Y:S01]  /*7980*/  UMOV UR23, 0x4208490 ;  /* 0x0420849000177882 */ /* 0x000fe20000000000 */
[----:B------:R-:W-:Y:S01]  /*7990*/  UMOV UR4, UR10 ;  /* 0x0000000a00047c82 */ /* 0x000fe20008000000 */
[----:B------:R-:W-:Y:S01]  /*79a0*/  UMOV UR5, URZ ;  /* 0x000000ff00057c82 */ /* 0x000fe20008000000 */
[----:B------:R-:W-:Y:S01]  /*79b0*/  UMOV UR9, 0x80004020 ;  /* 0x8000402000097882 */ /* 0x000fe20000000000 */
[----:B------:R-:W-:Y:S01]  /*79c0*/  UMOV UR7, 0x80004020 ;  /* 0x8000402000077882 */ /* 0x000fe20000000000 */
[----:B------:R-:W-:Y:S01]  /*79d0*/  UMOV UR24, 0x0 ;  /* 0x0000000000187882 */ /* 0x000fe20000000000 */
[----:B------:R-:W-:Y:S01]  /*79e0*/  UMOV UR25, 0x4208490 ;  /* 0x0420849000197882 */ /* 0x000fe20000000000 */
[----:B------:R-:W-:Y:S01]  /*79f0*/  UMOV UR4, UR4 ;  /* 0x0000000400047c82 */ /* 0x000fe20008000000 */
[----:B------:R1:W-:Y:S01]  /*7a00*/  UTCQMMA gdesc[UR6], gdesc[UR8], tmem[UR12], tmem[UR22], idesc[UR23], !UPT ;  /* 0x00ff1608060075ea */ /* 0x0003e2000f80030c */
[----:B------:R1:W-:Y:S01]  /*7a10*/  UTCQMMA gdesc[UR18], gdesc[UR20], tmem[UR12], tmem[UR24], idesc[UR25], UPT ;  /* 0x00ff1814120075ea */ /* 0x0003e2000b80030c */
[----:B------:R1:W-:Y:S01]  /*7a20*/  UTCBAR [UR4], URZ ;  /* 0x000000ff040073e9 */ /* 0x0003e200080000ff */
[----:B------:R-:W-:Y:S01]  /*7a30*/  NOP ;  /* 0x0000000000007918 */ /* 0x000fe20000000000 */
.L_x_6:
[----:B-1----:R-:W-:Y:S01]  /*7a40*/  UMOV UR4, URZ ;  /* 0x000000ff00047c82 */ /* 0x002fe20008000000 */
[----:B------:R-:W-:Y:S05]  /*7a50*/  BRA.U !UP3, `(.L_x_7) ;  /* 0x000000310bf87547 */ /* 0x000fea000b800000 */
[----:B------:R-:W-:Y:S01]  /*7a60*/  USHF.R.S32.HI UR4, URZ, 0x1f, UR32 ;  /* 0x0000001fff047899 */ /* 0x000fe20008011420 */
[----:B------:R-:W-:Y:S01]  /*7a70*/  IMAD.MOV.U32 R126, RZ, RZ, RZ ;  /* 0x000000ffff7e7224 */ /* 0x000fe200078e00ff */
[----:B------:R-:W-:Y:S02]  /*7a80*/  UIADD3 UR5, UPT, UPT, UR13, 0x5000, URZ ;  /* 0x000050000d057890 */ /* 0x000fe4000fffe0ff */
[----:B------:R-:W-:Y:S02]  /*7a90*/  ULEA.HI UR4, UR4, UR32, URZ, 0x6 ;  /* 0x0000002004047291 */ /* 0x000fe4000f8f30ff */
[----:B------:R-:W-:Y:S02]  /*7aa0*/  UIADD3 UR6, UPT, UPT, UR13, 0x2000, URZ ;  /* 0x000020000d067890 */ /* 0x000fe4000fffe0ff */
[----:B------:R-:W-:Y:S02]  /*7ab0*/  USHF.R.S32.HI UR4, URZ, 0x6, UR4 ;  /* 0x00000006ff047899 */ /* 0x000fe40008011404 */
[----:B------:R-:W-:-:S02]  /*7ac0*/  USHF.R.U32.HI UR5, URZ, 0x4, UR5 ;  /* 0x00000004ff057899 */ /* 0x000fc40008011605 */
[----:B------:R-:W-:Y:S02]  /*7ad0*/  USHF.R.U32.HI UR8, URZ, 0x4, UR6 ;  /* 0x00000004ff087899 */ /* 0x000fe40008011606 */
[----:B------:R-:W-:Y:S02]  /*7ae0*/  UISETP.LT.AND UP2, UPT, UR4, 0x2, UPT ;  /* 0x000000020400788c */ /* 0x000fe4000bf41270 */
[----:B------:R-:W-:Y:S02]  /*7af0*/  USHF.L.U32 UR15, UR16, 0x6, URZ ;  /* 0x00000006100f7899 */ /* 0x000fe400080006ff */
[----:B------:R-:W-:Y:S02]  /*7b00*/  USHF.L.U32 UR28, UR17, 0x6, URZ ;  /* 0x00000006111c7899 */ /* 0x000fe400080006ff */
[----:B------:R-:W-:Y:S02]  /*7b10*/  USGXT.U32 UR6, UR5, 0xe ;  /* 0x0000000e0506789a */ /* 0x000fe40008000000 */
[----:B------:R-:W-:-:S02]  /*7b20*/  USGXT.U32 UR8, UR8, 0xe ;  /* 0x0000000e0808789a */ /* 0x000fc40008000000 */
[----:B------:R-:W-:Y:S01]  /*7b30*/  USEL UR4, UR4, 0x2, !UP2 ;  /* 0x0000000204047887 */ /* 0x000fe2000d000000 */
[----:B------:R-:W-:Y:S01]  /*7b40*/  UMOV UR16, 0xffffff80 ;  /* 0xffffff8000107882 */ /* 0x000fe20000000000 */
[----:B------:R-:W-:Y:S01]  /*7b50*/  UMOV UR17, 0x7fffbfdf ;  /* 0x7fffbfdf00117882 */ /* 0x000fe20000000000 */
[----:B------:R-:W-:Y:S01]  /*7b60*/  UMOV UR18, 0xfffffffe ;  /* 0xfffffffe00127882 */ /* 0x000fe20000000000 */
[----:B------:R-:W-:Y:S01]  /*7b70*/  UMOV UR19, 0x7fffbfdf ;  /* 0x7fffbfdf00137882 */ /* 0x000fe20000000000 */
[----:B------:R-:W-:Y:S01]  /*7b80*/  UMOV UR7, URZ ;  /* 0x000000ff00077c82 */ /* 0x000fe20008000000 */
[----:B------:R-:W-:Y:S01]  /*7b90*/  UMOV UR9, URZ ;  /* 0x000000ff00097c82 */ /* 0x000fe20008000000 */
[----:B------:R-:W-:Y:S02]  /*7ba0*/  UIADD3 UR30, UPT, UPT, UR30, -0x40, URZ ;  /* 0xffffffc01e1e7890 */ /* 0x000fe4000fffe0ff */
[----:B------:R-:W-:Y:S02]  /*7bb0*/  USHF.R.S32.HI UR33, URZ, 0x1f, UR15 ;  /* 0x0000001fff217899 */ /* 0x000fe4000801140f */
[----:B------:R-:W-:-:S02]  /*7bc0*/  USHF.R.S32.HI UR34, URZ, 0x1f, UR28 ;  /* 0x0000001fff227899 */ /* 0x000fc4000801141c */
[----:B------:R-:W-:Y:S02]  /*7bd0*/  UIADD3.64 UR16, UPT, UPT, UR6, -UR16, URZ ;  /* 0x8000001006107297 */ /* 0x000fe4000fffe0ff */
[----:B------:R-:W-:Y:S02]  /*7be0*/  UIADD3.64 UR18, UPT, UPT, UR8, -UR18, URZ ;  /* 0x8000001208127297 */ /* 0x000fe4000fffe0ff */
[----:B------:R-:W-:Y:S01]  /*7bf0*/  UIADD3 UR29, UPT, UPT, UR4, -0x1, URZ ;  /* 0xffffffff041d7890 */ /* 0x000fe2000fffe0ff */
[----:B------:R-:W-:Y:S01]  /*7c00*/  UMOV UR31, 0x1 ;  /* 0x00000001001f7882 */ /* 0x000fe20000000000 */
[----:B------:R-:W-:-:S10]  /*7c10*/  UMOV UR5, URZ ;  /* 0x000000ff00057c82 */ /* 0x000fd40008000000 */
.L_x_10:
[----:B------:R-:W-:Y:S01]  /*7c20*/  IADD3 R229, P1, PT, R229, UR28, RZ ;  /* 0x0000001ce5e57c10 */ /* 0x000fe2000ff3e0ff */
[----:B0-----:R-:W0:Y:S01]  /*7c30*/  S2R R138, SR_TID.X ;  /* 0x00000000008a7919 */ /* 0x001e220000002100 */
[----:B------:R-:W-:Y:S01]  /*7c40*/  IADD3 R233, P5, PT, R233, UR28, RZ ;  /* 0x0000001ce9e97c10 */ /* 0x000fe2000ffbe0ff */
[----:B------:R-:W-:Y:S01]  /*7c50*/  IMAD.U32 R126, R126, -0x80000000, RZ ;  /* 0x800000007e7e7824 */ /* 0x000fe200078e00ff */
[----:B------:R-:W-:Y:S02]  /*7c60*/  IADD3.X R228, PT, PT, R228, UR34, RZ, P1, !PT ;  /* 0x00000022e4e47c10 */ /* 0x000fe40008ffe4ff */
[----:B------:R-:W-:Y:S02]  /*7c70*/  IADD3 R219, P1, PT, R219, UR28, RZ ;  /* 0x0000001cdbdb7c10 */ /* 0x000fe4000ff3e0ff */
[----:B------:R-:W-:Y:S02]  /*7c80*/  IADD3.X R232, PT, PT, R232, UR34, RZ, P5, !PT ;  /* 0x00000022e8e87c10 */ /* 0x000fe4000affe4ff */
[----:B------:R-:W-:-:S02]  /*7c90*/  IADD3.X R218, PT, PT, R218, UR34, RZ, P1, !PT ;  /* 0x00000022dada7c10 */ /* 0x000fc40008ffe4ff */
[----:B------:R-:W-:Y:S02]  /*7ca0*/  IADD3 R209, P1, PT, R209, UR28, RZ ;  /* 0x0000001cd1d17c10 */ /* 0x000fe4000ff3e0ff */
[----:B------:R-:W-:Y:S02]  /*7cb0*/  IADD3 R231, P6, PT, R231, UR28, RZ ;  /* 0x0000001ce7e77c10 */ /* 0x000fe4000ffde0ff */
[----:B------:R-:W-:Y:S02]  /*7cc0*/  IADD3.X R208, PT, PT, R208, UR34, RZ, P1, !PT ;  /* 0x00000022d0d07c10 */ /* 0x000fe40008ffe4ff */
[----:B------:R-:W-:Y:S02]  /*7cd0*/  IADD3 R199, P1, PT, R199, UR28, RZ ;  /* 0x0000001cc7c77c10 */ /* 0x000fe4000ff3e0ff */
[----:B------:R-:W-:Y:S02]  /*7ce0*/  IADD3 R227, P2, PT, R227, UR28, RZ ;  /* 0x0000001ce3e37c10 */ /* 0x000fe4000ff5e0ff */
        /* <DEDUP_REMOVED lines=8> */
[----:B------:R-:W-:Y:S02]  /*7d70*/  IADD3.X R230, PT, PT, R230, UR34, RZ, P6, !PT ;  /* 0x00000022e6e67c10 */ /* 0x000fe4000b7fe4ff */
[----:B------:R-:W-:Y:S02]  /*7d80*/  IADD3.X R226, PT, PT, R226, UR34, RZ, P2, !PT ;  /* 0x00000022e2e27c10 */ /* 0x000fe400097fe4ff */
[----:B------:R-:W-:Y:S02]  /*7d90*/  IADD3.X R222, PT, PT, R222, UR34, RZ, P5, !PT ;  /* 0x00000022dede7c10 */ /* 0x000fe4000affe4ff */
[----:B------:R-:W-:Y:S02]  /*7da0*/  IADD3 R221, P6, PT, R221, UR28, RZ ;  /* 0x0000001cdddd7c10 */ /* 0x000fe4000ffde0ff */
[----:B------:R-:W-:-:S02]  /*7db0*/  IADD3 R217, P2, PT, R217, UR28, RZ ;  /* 0x0000001cd9d97c10 */ /* 0x000fc4000ff5e0ff */
[----:B------:R-:W-:Y:S02]  /*7dc0*/  IADD3 R213, P5, PT, R213, UR28, RZ ;  /* 0x0000001cd5d57c10 */ /* 0x000fe4000ffbe0ff */
[----:B------:R-:W-:Y:S02]  /*7dd0*/  IADD3.X R129, PT, PT, R129, UR34, RZ, P1, !PT ;  /* 0x0000002281817c10 */ /* 0x000fe40008ffe4ff */
[----:B------:R-:W-:Y:S02]  /*7de0*/  IADD3.X R224, PT, PT, R224, UR34, RZ, P4, !PT ;  /* 0x00000022e0e07c10 */ /* 0x000fe4000a7fe4ff */
[----:B------:R-:W-:Y:S02]  /*7df0*/  IADD3 R112, P1, PT, R112, UR28, RZ ;  /* 0x0000001c70707c10 */ /* 0x000fe4000ff3e0ff */
[----:B------:R-:W-:Y:S02]  /*7e00*/  IADD3 R215, P4, PT, R215, UR28, RZ ;  /* 0x0000001cd7d77c10 */ /* 0x000fe4000ff9e0ff */
[----:B------:R-:W-:-:S02]  /*7e10*/  IADD3.X R220, PT, PT, R220, UR34, RZ, P6, !PT ;  /* 0x00000022dcdc7c10 */ /* 0x000fc4000b7fe4ff */
[----:B------:R-:W-:Y:S02]  /*7e20*/  IADD3.X R216, PT, PT, R216, UR34, RZ, P2, !PT ;  /* 0x00000022d8d87c10 */ /* 0x000fe400097fe4ff */
[----:B------:R-:W-:Y:S02]  /*7e30*/  IADD3.X R212, PT, PT, R212, UR34, RZ, P5, !PT ;  /* 0x00000022d4d47c10 */ /* 0x000fe4000affe4ff */
[----:B------:R-:W-:Y:S02]  /*7e40*/  IADD3 R211, P6, PT, R211, UR28, RZ ;  /* 0x0000001cd3d37c10 */ /* 0x000fe4000ffde0ff */
[----:B------:R-:W-:Y:S02]  /*7e50*/  IADD3 R207, P2, PT, R207, UR28, RZ ;  /* 0x0000001ccfcf7c10 */ /* 0x000fe4000ff5e0ff */
[----:B------:R-:W-:Y:S02]  /*7e60*/  IADD3 R203, P5, PT, R203, UR28, RZ ;  /* 0x0000001ccbcb7c10 */ /* 0x000fe4000ffbe0ff */
[----:B------:R-:W-:-:S02]  /*7e70*/  IADD3.X R121, PT, PT, R121, UR34, RZ, P1, !PT ;  /* 0x0000002279797c10 */ /* 0x000fc40008ffe4ff */
[----:B------:R-:W-:Y:S02]  /*7e80*/  IADD3.X R214, PT, PT, R214, UR34, RZ, P4, !PT ;  /* 0x00000022d6d67c10 */ /* 0x000fe4000a7fe4ff */
[----:B------:R-:W-:Y:S02]  /*7e90*/  IADD3 R102, P1, PT, R102, UR28, RZ ;  /* 0x0000001c66667c10 */ /* 0x000fe4000ff3e0ff */
[----:B------:R-:W-:Y:S02]  /*7ea0*/  IADD3 R205, P4, PT, R205, UR28, RZ ;  /* 0x0000001ccdcd7c10 */ /* 0x000fe4000ff9e0ff */
[----:B------:R-:W-:Y:S02]  /*7eb0*/  IADD3.X R210, PT, PT, R210, UR34, RZ, P6, !PT ;  /* 0x00000022d2d27c10 */ /* 0x000fe4000b7fe4ff */
[----:B------:R-:W-:Y:S02]  /*7ec0*/  IADD3.X R206, PT, PT, R206, UR34, RZ, P2, !PT ;  /* 0x00000022cece7c10 */ /* 0x000fe400097fe4ff */
[----:B------:R-:W-:-:S02]  /*7ed0*/  IADD3.X R202, PT, PT, R202, UR34, RZ, P5, !PT ;  /* 0x00000022caca7c10 */ /* 0x000fc4000affe4ff */
[----:B------:R-:W-:Y:S02]  /*7ee0*/  IADD3 R201, P6, PT, R201, UR28, RZ ;  /* 0x0000001cc9c97c10 */ /* 0x000fe4000ffde0ff */
[----:B------:R-:W-:Y:S02]  /*7ef0*/  IADD3 R197, P2, PT, R197, UR28, RZ ;  /* 0x0000001cc5c57c10 */ /* 0x000fe4000ff5e0ff */
[----:B------:R-:W-:Y:S02]  /*7f00*/  IADD3 R193, P5, PT, R193, UR28, RZ ;  /* 0x0000001cc1c17c10 */ /* 0x000fe4000ffbe0ff */
[----:B------:R-:W-:Y:S02]  /*7f10*/  IADD3.X R113, PT, PT, R113, UR34, RZ, P1, !PT ;  /* 0x0000002271717c10 */ /* 0x000fe40008ffe4ff */
[----:B------:R-:W-:Y:S02]  /*7f20*/  IADD3.X R204, PT, PT, R204, UR34, RZ, P4, !PT ;  /* 0x00000022cccc7c10 */ /* 0x000fe4000a7fe4ff */
[----:B------:R-:W-:-:S02]  /*7f30*/  IADD3 R92, P1, PT, R92, UR28, RZ ;  /* 0x0000001c5c5c7c10 */ /* 0x000fc4000ff3e0ff */
        /* <DEDUP_REMOVED lines=76> */
[----:B------:R-:W-:Y:S02]  /*8400*/  IADD3 R69, P4, PT, R69, UR28, RZ ;  /* 0x0000001c45457c10 */ /* 0x000fe4000ff9e0ff */
[----:B------:R-:W-:-:S02]  /*8410*/  IADD3.X R85, PT, PT, R85, UR34, RZ, P6, !PT ;  /* 0x0000002255557c10 */ /* 0x000fc4000b7fe4ff */
[----:B------:R-:W-:Y:S02]  /*8420*/  IADD3.X R81, PT, PT, R81, UR34, RZ, P2, !PT ;  /* 0x0000002251517c10 */ /* 0x000fe400097fe4ff */
[----:B------:R-:W-:Y:S02]  /*8430*/  IADD3.X R77, PT, PT, R77, UR34, RZ, P5, !PT ;  /* 0x000000224d4d7c10 */ /* 0x000fe4000affe4ff */
[----:B------:R-:W-:Y:S01]  /*8440*/  IADD3.X R46, PT, PT, R46, UR33, RZ, P1, !PT ;  /* 0x000000212e2e7c10 */ /* 0x000fe20008ffe4ff */
[----:B------:R-:W1:Y:S01]  /*8450*/  SYNCS.PHASECHK.TRANS64.TRYWAIT P1, [UR10], R126 ;  /* 0x0000007eff0075a7 */ /* 0x000e62000802110a */
[----:B------:R-:W-:Y:S02]  /*8460*/  IADD3 R67, P6, PT, R67, UR28, RZ ;  /* 0x0000001c43437c10 */ /* 0x000fe4000ffde0ff */
[----:B------:R-:W-:Y:S02]  /*8470*/  IADD3 R65, P2, PT, R65, UR28, RZ ;  /* 0x0000001c41417c10 */ /* 0x000fe4000ff5e0ff */
[----:B------:R-:W-:-:S02]  /*8480*/  IADD3 R43, P5, PT, R43, UR15, RZ ;  /* 0x0000000f2b2b7c10 */ /* 0x000fc4000ffbe0ff */
[----:B------:R-:W-:Y:S02]  /*8490*/  IADD3.X R79, PT, PT, R79, UR34, RZ, P4, !PT ;  /* 0x000000224f4f7c10 */ /* 0x000fe4000a7fe4ff */
[----:B------:R-:W-:Y:S02]  /*84a0*/  IADD3 R59, P4, PT, R59, UR15, RZ ;  /* 0x0000000f3b3b7c10 */ /* 0x000fe4000ff9e0ff */
[----:B------:R-:W-:Y:S02]  /*84b0*/  IADD3.X R75, PT, PT, R75, UR34, RZ, P6, !PT ;  /* 0x000000224b4b7c10 */ /* 0x000fe4000b7fe4ff */
[----:B------:R-:W-:Y:S02]  /*84c0*/  IADD3.X R71, PT, PT, R71, UR34, RZ, P2, !PT ;  /* 0x0000002247477c10 */ /* 0x000fe400097fe4ff */
[----:B------:R-:W-:Y:S02]  /*84d0*/  IADD3.X R52, PT, PT, R52, UR33, RZ, P5, !PT ;  /* 0x0000002134347c10 */ /* 0x000fe4000affe4ff */
[----:B------:R-:W-:-:S02]  /*84e0*/  IADD3 R27, P6, PT, R27, UR15, RZ ;  /* 0x0000000f1b1b7c10 */ /* 0x000fc4000ffde0ff */
[----:B------:R-:W-:Y:S02]  /*84f0*/  IADD3 R51, P2, PT, R51, UR15, RZ ;  /* 0x0000000f33337c10 */ /* 0x000fe4000ff5e0ff */
[----:B------:R-:W-:Y:S02]  /*8500*/  IADD3 R25, P5, PT, R25, UR15, RZ ;  /* 0x0000000f19197c10 */ /* 0x000fe4000ffbe0ff */
[----:B------:R-:W-:Y:S02]  /*8510*/  IADD3.X R64, PT, PT, R64, UR33, RZ, P4, !PT ;  /* 0x0000002140407c10 */ /* 0x000fe4000a7fe4ff */
[----:B------:R-:W-:Y:S02]  /*8520*/  IADD3 R41, P4, PT, R41, UR15, RZ ;  /* 0x0000000f29297c10 */ /* 0x000fe4000ff9e0ff */
[----:B------:R-:W-:Y:S02]  /*8530*/  IADD3.X R36, PT, PT, R36, UR33, RZ, P6, !PT ;  /* 0x0000002124247c10 */ /* 0x000fe4000b7fe4ff */
[----:B------:R-:W-:-:S02]  /*8540*/  IADD3.X R60, PT, PT, R60, UR33, RZ, P2, !PT ;  /* 0x000000213c3c7c10 */ /* 0x000fc400097fe4ff */
[----:B------:R-:W-:Y:S02]  /*8550*/  IADD3.X R34, PT, PT, R34, UR33, RZ, P5, !PT ;  /* 0x0000002122227c10 */ /* 0x000fe4000affe4ff */
[----:B------:R-:W-:Y:S02]  /*8560*/  IADD3 R9, P6, PT, R9, UR15, RZ ;  /* 0x0000000f09097c10 */ /* 0x000fe4000ffde0ff */
[----:B------:R-:W-:Y:S02]  /*8570*/  IADD3 R39, P2, PT, R39, UR15, RZ ;  /* 0x0000000f27277c10 */ /* 0x000fe4000ff5e0ff */
[----:B------:R-:W-:Y:S02]  /*8580*/  IADD3 R7, P5, PT, R7, UR15, RZ ;  /* 0x0000000f07077c10 */ /* 0x000fe4000ffbe0ff */
[----:B------:R-:W-:Y:S02]  /*8590*/  IADD3.X R50, PT, PT, R50, UR33, RZ, P4, !PT ;  /* 0x0000002132327c10 */ /* 0x000fe4000a7fe4ff */
[----:B------:R-:W-:-:S02]  /*85a0*/  IADD3 R23, P4, PT, R23, UR15, RZ ;  /* 0x0000000f17177c10 */ /* 0x000fc4000ff9e0ff */
[----:B------:R-:W-:Y:S02]  /*85b0*/  IADD3.X R18, PT, PT, R18, UR33, RZ, P6, !PT ;  /* 0x0000002112127c10 */ /* 0x000fe4000b7fe4ff */
[----:B------:R-:W-:Y:S02]  /*85c0*/  IADD3.X R48, PT, PT, R48, UR33, RZ, P2, !PT ;  /* 0x0000002130307c10 */ /* 0x000fe400097fe4ff */
[----:B------:R-:W-:Y:S02]  /*85d0*/  IADD3.X R16, PT, PT, R16, UR33, RZ, P5, !PT ;  /* 0x0000002110107c10 */ /* 0x000fe4000affe4ff */
        /* <DEDUP_REMOVED lines=19> */
[--C-:B0-----:R-:W-:Y:S02]  /*8710*/  SHF.R.U32.HI R127, RZ, 0x6, R138.reuse ;  /* 0x00000006ff7f7819 */ /* 0x101fe4000001168a */
[----:B------:R-:W-:-:S02]  /*8720*/  SHF.R.U32.HI R138, RZ, 0x6, R138 ;  /* 0x00000006ff8a7819 */ /* 0x000fc4000001168a */
        /* <DEDUP_REMOVED lines=8> */
[----:B------:R-:W-:Y:S02]  /*87b0*/  SGXT.U32 R138, R138, 0x1 ;  /* 0x000000018a8a781a */ /* 0x000fe40000000000 */
[----:B------:R-:W-:Y:S02]  /*87c0*/  IADD3.X R10, PT, PT, R10, UR33, RZ, P4, !PT ;  /* 0x000000210a0a7c10 */ /* 0x000fe4000a7fe4ff */
[----:B------:R-:W-:Y:S02]  /*87d0*/  IADD3 R2, P4, PT, R2, UR15, RZ ;  /* 0x0000000f02027c10 */ /* 0x000fe4000ff9e0ff */
[----:B------:R-:W-:-:S02]  /*87e0*/  IADD3.X R40, PT, PT, R40, UR33, RZ, P6, !PT ;  /* 0x0000002128287c10 */ /* 0x000fc4000b7fe4ff */
[----:B------:R-:W-:Y:S02]  /*87f0*/  IADD3.X R24, PT, PT, R24, UR33, RZ, P2, !PT ;  /* 0x0000002118187c10 */ /* 0x000fe400097fe4ff */
[----:B------:R-:W-:Y:S02]  /*8800*/  IADD3.X R54, PT, PT, R54, UR33, RZ, P5, !PT ;  /* 0x0000002136367c10 */ /* 0x000fe4000affe4ff */
[----:B------:R-:W-:Y:S02]  /*8810*/  SGXT.U32 R127, R127, 0x1 ;  /* 0x000000017f7f781a */ /* 0x000fe40000000000 */
[----:B------:R-:W-:Y:S02]  /*8820*/  IADD3 R29, P6, PT, R29, UR15, RZ ;  /* 0x0000000f1d1d7c10 */ /* 0x000fe4000ffde0ff */
[----:B------:R-:W-:Y:S02]  /*8830*/  LOP3.LUT R138, R138, 0x8, RZ, 0xfc, !PT ;  /* 0x000000088a8a7812 */ /* 0x000fe400078efcff */
[----:B------:R-:W-:-:S02]  /*8840*/  IADD3 R13, P2, PT, R13, UR15, RZ ;  /* 0x0000000f0d0d7c10 */ /* 0x000fc4000ff5e0ff */
[----:B------:R-:W-:Y:S02]  /*8850*/  IADD3 R0, P5, PT, R0, UR15, RZ ;  /* 0x0000000f00007c10 */ /* 0x000fe4000ffbe0ff */
[----:B------:R-:W-:Y:S02]  /*8860*/  IADD3.X R8, PT, PT, R8, UR33, RZ, P4, !PT ;  /* 0x0000002108087c10 */ /* 0x000fe4000a7fe4ff */
[----:B------:R-:W-:Y:S02]  /*8870*/  ISETP.GE.AND P0, PT, R127, UR30, PT ;  /* 0x0000001e7f007c0c */ /* 0x000fe4000bf06270 */
[----:B------:R-:W-:Y:S02]  /*8880*/  ISETP.GE.AND P4, PT, R138, UR30, PT ;  /* 0x0000001e8a007c0c */ /* 0x000fe4000bf86270 */
[----:B------:R-:W-:Y:S02]  /*8890*/  IADD3.X R38, PT, PT, R38, UR33, RZ, P6, !PT ;  /* 0x0000002126267c10 */ /* 0x000fe4000b7fe4ff */
[----:B------:R-:W-:-:S02]  /*88a0*/  IADD3.X R22, PT, PT, R22, UR33, RZ, P2, !PT ;  /* 0x0000002116167c10 */ /* 0x000fc400097fe4ff */
[----:B------:R-:W-:Y:S02]  /*88b0*/  IADD3.X R6, PT, PT, R6, UR33, RZ, P5, !PT ;  /* 0x0000002106067c10 */ /* 0x000fe4000affe4ff */
[----:B------:R-:W-:Y:S01]  /*88c0*/  PRMT R155, RZ, 0x7610, R155 ;  /* 0x00007610ff9b7816 */ /* 0x000fe2000000009b */
[----:B-1----:R-:W-:Y:S06]  /*88d0*/  @!P1 BRA `(.L_x_8) ;  /* 0x00000050006c9947 */ /* 0x002fec0003800000 */
.L_x_16:
[----:B------:R-:W0:Y:S01]  /*88e0*/  S2R R127, SR_TID.X ;  /* 0x00000000007f7919 */ /* 0x000e220000002100 */
[----:B------:R-:W-:Y:S01]  /*88f0*/  @!P0 IMAD.MOV.U32 R126, RZ, RZ, R0 ;  /* 0x000000ffff7e8224 */ /* 0x000fe200078e0000 */
[----:B0-----:R-:W-:-:S04]  /*8900*/  SHF.R.U32.HI R127, RZ, 0x6, R127 ;  /* 0x00000006ff7f7819 */ /* 0x001fc8000001167f */
[----:B------:R-:W-:-:S04]  /*8910*/  SGXT.U32 R127, R127, 0x1 ;  /* 0x000000017f7f781a */ /* 0x000fc80000000000 */
[----:B------:R-:W-:-:S04]  /*8920*/  LOP3.LUT R127, R127, 0x10, RZ, 0xfc, !PT ;  /* 0x000000107f7f7812 */ /* 0x000fc800078efcff */
[----:B------:R-:W-:Y:S01]  /*8930*/  ISETP.GE.AND P1, PT, R127, UR30, PT ;  /* 0x0000001e7f007c0c */ /* 0x000fe2000bf26270 */
[----:B------:R-:W-:-:S05]  /*8940*/  @!P0 IMAD.MOV.U32 R127, RZ, RZ, R6 ;  /* 0x000000ffff7f8224 */ /* 0x000fca00078e0006 */
[----:B------:R0:W2:Y:S01]  /*8950*/  @!P0 LDG.E.U8 R155, desc[UR26][R126.64] ;  /* 0x0000001a7e9b8981 */ /* 0x0000a2000c1e1100 */
[----:B------:R-:W-:Y:S01]  /*8960*/  PRMT R154, RZ, 0x7610, R154 ;  /* 0x00007610ff9a7816 */ /* 0x000fe2000000009a */
[----:B0-----:R-:W0:Y:S01]  /*8970*/  S2R R127, SR_TID.X ;  /* 0x00000000007f7919 */ /* 0x001e220000002100 */
[----:B------:R-:W-:Y:S01]  /*8980*/  @!P4 IMAD.MOV.U32 R126, RZ, RZ, R2 ;  /* 0x000000ffff7ec224 */ /* 0x000fe200078e0002 */
[----:B------:R-:W-:Y:S02]  /*8990*/  PRMT R153, RZ, 0x7610, R153 ;  /* 0x00007610ff997816 */ /* 0x000fe40000000099 */
[----:B------:R-:W-:Y:S02]  /*89a0*/  PRMT R152, RZ, 0x7610, R152 ;  /* 0x00007610ff987816 */ /* 0x000fe40000000098 */
[----:B0-----:R-:W-:-:S04]  /*89b0*/  SHF.R.U32.HI R127, RZ, 0x6, R127 ;  /* 0x00000006ff7f7819 */ /* 0x001fc8000001167f */
[----:B------:R-:W-:-:S04]  /*89c0*/  SGXT.U32 R127, R127, 0x1 ;  /* 0x000000017f7f781a */ /* 0x000fc80000000000 */
[----:B------:R-:W-:-:S04]  /*89d0*/  LOP3.LUT R127, R127, 0x18, RZ, 0xfc, !PT ;  /* 0x000000187f7f7812 */ /* 0x000fc800078efcff */
[----:B------:R-:W-:Y:S01]  /*89e0*/  ISETP.GE.AND P0, PT, R127, UR30, PT ;  /* 0x0000001e7f007c0c */ /* 0x000fe2000bf06270 */
[----:B------:R-:W-:-:S05]  /*89f0*/  @!P4 IMAD.MOV.U32 R127, RZ, RZ, R8 ;  /* 0x000000ffff7fc224 */ /* 0x000fca00078e0008 */
[----:B------:R0:W3:Y:S02]  /*8a00*/  @!P4 LDG.E.U8 R154, desc[UR26][R126.64] ;  /* 0x0000001a7e9ac981 */ /* 0x0000e4000c1e1100 */
[----:B0-----:R-:W-:Y:S02]  /*8a10*/  @!P1 IMAD.MOV.U32 R126, RZ, RZ, R3 ;  /* 0x000000ffff7e9224 */ /* 0x001fe400078e0003 */
[----:B------:R-:W-:-:S05]  /*8a20*/  @!P1 IMAD.MOV.U32 R127, RZ, RZ, R10 ;  /* 0x000000ffff7f9224 */ /* 0x000fca00078e000a */
[----:B------:R0:W4:Y:S01]  /*8a30*/  @!P1 LDG.E.U8 R153, desc[UR26][R126.64] ;  /* 0x0000001a7e999981 */ /* 0x000122000c1e1100 */
[----:B------:R-:W-:Y:S01]  /*8a40*/  ISETP.GE.AND P1, PT, R252, UR30, PT ;  /* 0x0000001efc007c0c */ /* 0x000fe2000bf26270 */
[----:B0-----:R-:W-:Y:S02]  /*8a50*/  @!P0 IMAD.MOV.U32 R126, RZ, RZ, R4 ;  /* 0x000000ffff7e8224 */ /* 0x001fe400078e0004 */
[----:B------:R-:W-:-:S05]  /*8a60*/  @!P0 IMAD.MOV.U32 R127, RZ, RZ, R12 ;  /* 0x000000ffff7f8224 */ /* 0x000fca00078e000c */
[----:B------:R0:W5:Y:S01]  /*8a70*/  @!P0 LDG.E.U8 R152, desc[UR26][R126.64] ;  /* 0x0000001a7e988981 */ /* 0x000162000c1e1100 */
[----:B------:R-:W-:Y:S02]  /*8a80*/  ISETP.GE.AND P0, PT, R248, UR30, PT ;  /* 0x0000001ef8007c0c */ /* 0x000fe4000bf06270 */
[----:B------:R-:W-:Y:S02]  /*8a90*/  PRMT R151, RZ, 0x7610, R151 ;  /* 0x00007610ff977816 */ /* 0x000fe40000000097 */
[----:B------:R-:W-:Y:S01]  /*8aa0*/  ISETP.GE.AND P2, PT, R245, UR30, PT ;  /* 0x0000001ef5007c0c */ /* 0x000fe2000bf46270 */
[----:B0-----:R-:W-:Y:S02]  /*8ab0*/  @!P1 IMAD.MOV.U32 R126, RZ, RZ, R5 ;  /* 0x000000ffff7e9224 */ /* 0x001fe400078e0005 */
[----:B------:R-:W-:Y:S01]  /*8ac0*/  @!P1 IMAD.MOV.U32 R127, RZ, RZ, R14 ;  /* 0x000000ffff7f9224 */ /* 0x000fe200078e000e */
[----:B------:R-:W-:-:S04]  /*8ad0*/  PRMT R150, RZ, 0x7610, R150 ;  /* 0x00007610ff967816 */ /* 0x000fc80000000096 */
[----:B------:R0:W2:Y:S01]  /*8ae0*/  @!P1 LDG.E.U8 R151, desc[UR26][R126.64] ;  /* 0x0000001a7e979981 */ /* 0x0000a2000c1e1100 */
[----:B------:R-:W-:Y:S02]  /*8af0*/  PRMT R149, RZ, 0x7610, R149 ;  /* 0x00007610ff957816 */ /* 0x000fe40000000095 */
[----:B------:R-:W-:Y:S01]  /*8b00*/  ISETP.GE.AND P1, PT, R241, UR30, PT ;  /* 0x0000001ef1007c0c */ /* 0x000fe2000bf26270 */
[----:B0-----:R-:W-:Y:S02]  /*8b10*/  @!P0 IMAD.MOV.U32 R126, RZ, RZ, R7 ;  /* 0x000000ffff7e8224 */ /* 0x001fe400078e0007 */
[----:B------:R-:W-:-:S05]  /*8b20*/  @!P0 IMAD.MOV.U32 R127, RZ, RZ, R16 ;  /* 0x000000ffff7f8224 */ /* 0x000fca00078e0010 */
[----:B------:R0:W2:Y:S02]  /*8b30*/  @!P0 LDG.E.U8 R150, desc[UR26][R126.64] ;  /* 0x0000001a7e968981 */ /* 0x0000a4000c1e1100 */
[----:B0-----:R-:W-:Y:S02]  /*8b40*/  @!P2 IMAD.MOV.U32 R126, RZ, RZ, R9 ;  /* 0x000000ffff7ea224 */ /* 0x001fe400078e0009 */
[----:B------:R-:W-:-:S05]  /*8b50*/  @!P2 IMAD.MOV.U32 R127, RZ, RZ, R18 ;  /* 0x000000ffff7fa224 */ /* 0x000fca00078e0012 */
[----:B------:R0:W2:Y:S01]  /*8b60*/  @!P2 LDG.E.U8 R149, desc[UR26][R126.64] ;  /* 0x0000001a7e95a981 */ /* 0x0000a2000c1e1100 */
[----:B------:R-:W-:Y:S01]  /*8b70*/  PRMT R148, RZ, 0x7610, R148 ;  /* 0x00007610ff947816 */ /* 0x000fe20000000094 */
[----:B0-----:R-:W0:Y:S01]  /*8b80*/  S2R R127, SR_TID.X ;  /* 0x00000000007f7919 */ /* 0x001e220000002100 */
        /* <DEDUP_REMOVED lines=8> */
[----:B0-----:R-:W0:Y:S02]  /*8c10*/  S2R R127, SR_TID.X ;  /* 0x00000000007f7919 */ /* 0x001e240000002100 */
[--C-:B0-----:R-:W-:Y:S02]  /*8c20*/  SHF.R.U32.HI R126, RZ, 0x6, R127.reuse ;  /* 0x00000006ff7e7819 */ /* 0x101fe4000001167f */
[----:B------:R-:W-:Y:S02]  /*8c30*/  SHF.R.U32.HI R127, RZ, 0x6, R127 ;  /* 0x00000006ff7f7819 */ /* 0x000fe4000001167f */
[----:B------:R-:W-:Y:S02]  /*8c40*/  SGXT.U32 R126, R126, 0x1 ;  /* 0x000000017e7e781a */ /* 0x000fe40000000000 */
[----:B------:R-:W-:-:S02]  /*8c50*/  SGXT.U32 R127, R127, 0x1 ;  /* 0x000000017f7f781a */ /* 0x000fc40000000000 */
[----:B------:R-:W-:Y:S02]  /*8c60*/  LOP3.LUT R126, R126, 0xa, RZ, 0xfc, !PT ;  /* 0x0000000a7e7e7812 */ /* 0x000fe400078efcff */
[----:B------:R-:W-:Y:S02]  /*8c70*/  LOP3.LUT R127, R127, 0x12, RZ, 0xfc, !PT ;  /* 0x000000127f7f7812 */ /* 0x000fe400078efcff */
[----:B------:R-:W-:Y:S01]  /*8c80*/  ISETP.GE.AND P1, PT, R126, UR30, PT ;  /* 0x0000001e7e007c0c */ /* 0x000fe2000bf26270 */
[----:B------:R-:W-:Y:S01]  /*8c90*/  @!P0 IMAD.MOV.U32 R126, RZ, RZ, R13 ;  /* 0x000000ffff7e8224 */ /* 0x000fe200078e000d */
[----:B------:R-:W-:Y:S01]  /*8ca0*/  ISETP.GE.AND P2, PT, R127, UR30, PT ;  /* 0x0000001e7f007c0c */ /* 0x000fe2000bf46270 */
[----:B------:R-:W-:-:S05]  /*8cb0*/  @!P0 IMAD.MOV.U32 R127, RZ, RZ, R22 ;  /* 0x000000ffff7f8224 */ /* 0x000fca00078e0016 */
[----:B------:R0:W2:Y:S01]  /*8cc0*/  @!P0 LDG.E.U8 R147, desc[UR26][R126.64] ;  /* 0x0000001a7e938981 */ /* 0x0000a2000c1e1100 */
[----:B------:R-:W-:Y:S01]  /*8cd0*/  PRMT R176, RZ, 0x7610, R176 ;  /* 0x00007610ffb07816 */ /* 0x000fe200000000b0 */
[----:B0-----:R-:W0:Y:S03]  /*8ce0*/  S2R R127, SR_TID.X ;  /* 0x00000000007f7919 */ /* 0x001e260000002100 */
        /* <DEDUP_REMOVED lines=8> */
[----:B------:R0:W2:Y:S01]  /*8d70*/  @!P1 LDG.E.U8 R176, desc[UR26][R126.64] ;  /* 0x0000001a7eb09981 */ /* 0x0000a2000c1e1100 */
[----:B------:R-:W-:Y:S01]  /*8d80*/  ISETP.GE.AND P1, PT, R251, UR30, PT ;  /* 0x0000001efb007c0c */ /* 0x000fe2000bf26270 */
[----:B0-----:R-:W-:Y:S02]  /*8d90*/  @!P2 IMAD.MOV.U32 R126, RZ, RZ, R17 ;  /* 0x000000ffff7ea224 */ /* 0x001fe400078e0011 */
[----:B------:R-:W-:-:S05]  /*8da0*/  @!P2 IMAD.MOV.U32 R127, RZ, RZ, R26 ;  /* 0x000000ffff7fa224 */ /* 0x000fca00078e001a */
[----:B------:R0:W2:Y:S02]  /*8db0*/  @!P2 LDG.E.U8 R175, desc[UR26][R126.64] ;  /* 0x0000001a7eafa981 */ /* 0x0000a4000c1e1100 */
[----:B0-----:R-:W-:Y:S02]  /*8dc0*/  @!P0 IMAD.MOV.U32 R126, RZ, RZ, R19 ;  /* 0x000000ffff7e8224 */ /* 0x001fe400078e0013 */
[----:B------:R-:W-:-:S05]  /*8dd0*/  @!P0 IMAD.MOV.U32 R127, RZ, RZ, R28 ;  /* 0x000000ffff7f8224 */ /* 0x000fca00078e001c */
[----:B------:R0:W2:Y:S01]  /*8de0*/  @!P0 LDG.E.U8 R146, desc[UR26][R126.64] ;  /* 0x0000001a7e928981 */ /* 0x0000a2000c1e1100 */
        /* <DEDUP_REMOVED lines=25> */
[----:B0-----:R-:W0:Y:S05]  /*8f80*/  S2R R127, SR_TID.X ;  /* 0x00000000007f7919 */ /* 0x001e2a0000002100 */
[----:B------:R-:W-:Y:S01]  /*8f90*/  @!P0 IMAD.MOV.U32 R126, RZ, RZ, R29 ;  /* 0x000000ffff7e8224 */ /* 0x000fe200078e001d */
[----:B------:R-:W-:Y:S02]  /*8fa0*/  PRMT R140, RZ, 0x7610, R140 ;  /* 0x00007610ff8c7816 */ /* 0x000fe4000000008c */
[----:B0-----:R-:W-:-:S04]  /*8fb0*/  SHF.R.U32.HI R127, RZ, 0x6, R127 ;  /* 0x00000006ff7f7819 */ /* 0x001fc8000001167f */
[----:B------:R-:W-:-:S04]  /*8fc0*/  SGXT.U32 R127, R127, 0x1 ;  /* 0x000000017f7f781a */ /* 0x000fc80000000000 */
[----:B------:R-:W-:-:S04]  /*8fd0*/  LOP3.LUT R127, R127, 0xc, RZ, 0xfc, !PT ;  /* 0x0000000c7f7f7812 */ /* 0x000fc800078efcff */
[----:B------:R-:W-:Y:S01]  /*8fe0*/  ISETP.GE.AND P1, PT, R127, UR30, PT ;  /* 0x0000001e7f007c0c */ /* 0x000fe2000bf26270 */
[----:B------:R-:W-:-:S05]  /*8ff0*/  @!P0 IMAD.MOV.U32 R127, RZ, RZ, R38 ;  /* 0x000000ffff7f8224 */ /* 0x000fca00078e0026 */
[----:B------:R0:W2:Y:S07]  /*9000*/  @!P0 LDG.E.U8 R141, desc[UR26][R126.64] ;  /* 0x0000001a7e8d8981 */ /* 0x0000ae000c1e1100 */
[----:B0-----:R-:W-:Y:S02]  /*9010*/  @!P1 IMAD.MOV.U32 R126, RZ, RZ, R31 ;  /* 0x000000ffff7e9224 */ /* 0x001fe400078e001f */
        /* <DEDUP_REMOVED lines=10> */
[----:B------:R-:W-:Y:S02]  /*90c0*/  ISETP.GE.AND P0, PT, R126, UR30, PT ;  /* 0x0000001e7e007c0c */ /* 0x000fe4000bf06270 */
[----:B------:R-:W-:-:S11]  /*90d0*/  ISETP.GE.AND P1, PT, R127, UR30, PT ;  /* 0x0000001e7f007c0c */ /* 0x000fd6000bf26270 */
[----:B------:R-:W-:Y:S02]  /*90e0*/  @!P0 IMAD.MOV.U32 R126, RZ, RZ, R33 ;  /* 0x000000ffff7e8224 */ /* 0x000fe400078e0021 */
[----:B------:R-:W-:-:S05]  /*90f0*/  @!P0 IMAD.MOV.U32 R127, RZ, RZ, R42 ;  /* 0x000000ffff7f8224 */ /* 0x000fca00078e002a */
[----:B------:R0:W2:Y:S01]  /*9100*/  @!P0 LDG.E.U8 R139, desc[UR26][R126.64] ;  /* 0x0000001a7e8b8981 */ /* 0x0000a2000c1e1100 */
[----:B------:R-:W-:Y:S02]  /*9110*/  ISETP.GE.AND P0, PT, R250, UR30, PT ;  /* 0x0000001efa007c0c */ /* 0x000fe4000bf06270 */
[----:B------:R-:W-:Y:S02]  /*9120*/  PRMT R138, RZ, 0x7610, R138 ;  /* 0x00007610ff8a7816 */ /* 0x000fe4000000008a */
[----:B------:R-:W-:Y:S01]  /*9130*/  PRMT R174, RZ, 0x7610, R174 ;  /* 0x00007610ffae7816 */ /* 0x000fe200000000ae */
[----:B0-----:R-:W-:Y:S02]  /*9140*/  @!P1 IMAD.MOV.U32 R126, RZ, RZ, R35 ;  /* 0x000000ffff7e9224 */ /* 0x001fe400078e0023 */
[----:B------:R-:W-:-:S05]  /*9150*/  @!P1 IMAD.MOV.U32 R127, RZ, RZ, R44 ;  /* 0x000000ffff7f9224 */ /* 0x000fca00078e002c */
[----:B------:R0:W2:Y:S01]  /*9160*/  @!P1 LDG.E.U8 R138, desc[UR26][R126.64] ;  /* 0x0000001a7e8a9981 */ /* 0x0000a2000c1e1100 */
[----:B------:R-:W-:Y:S01]  /*9170*/  ISETP.GE.AND P1, PT, R246, UR30, PT ;  /* 0x0000001ef6007c0c */ /* 0x000fe2000bf26270 */
[----:B0-----:R-:W-:Y:S02]  /*9180*/  @!P0 IMAD.MOV.U32 R126, RZ, RZ, R37 ;  /* 0x000000ffff7e8224 */ /* 0x001fe400078e0025 */
        /* <DEDUP_REMOVED lines=12> */
[----:B------:R-:W-:Y:S01]  /*9250*/  PRMT R171, RZ, 0x7610, R171 ;  /* 0x00007610ffab7816 */ /* 0x000fe200000000ab */
[----:B0-----:R-:W0:Y:S03]  /*9260*/  S2R R127, SR_TID.X ;  /* 0x00000000007f7919 */ /* 0x001e260000002100 */
        /* <DEDUP_REMOVED lines=10> */
[----:B0-----:R-:W-:-:S04]  /*9310*/  LEA.HI R127, R127, 0xe, RZ, 0x1a ;  /* 0x0000000e7f7f7811 */ /* 0x001fc800078fd0ff */
[----:B------:R-:W-:Y:S01]  /*9320*/  ISETP.GE.AND P1, PT, R127, UR30, PT ;  /* 0x0000001e7f007c0c */ /* 0x000fe2000bf26270 */
[----:B------:R-:W-:-:S05]  /*9330*/  @!P0 IMAD.MOV.U32 R127, RZ, RZ, R54 ;  /* 0x000000ffff7f8224 */ /* 0x000fca00078e0036 */
[----:B------:R0:W2:Y:S01]  /*9340*/  @!P0 LDG.E.U8 R170, desc[UR26][R126.64] ;  /* 0x0000001a7eaa8981 */ /* 0x0000a2000c1e1100 */
[----:B------:R-:W-:Y:S01]  /*9350*/  PRMT R169, RZ, 0x7610, R169 ;  /* 0x00007610ffa97816 */ /* 0x000fe200000000a9 */
[----:B0-----:R-:W0:Y:S05]  /*9360*/  S2R R127, SR_TID.X ;  /* 0x00000000007f7919 */ /* 0x001e2a0000002100 */
        /* <DEDUP_REMOVED lines=11> */
[----:B0-----:R-:W-:-:S04]  /*9420*/  LEA.HI R127, R127, 0x1e, RZ, 0x1a ;  /* 0x0000001e7f7f7811 */ /* 0x001fc800078fd0ff */
[----:B------:R-:W-:Y:S01]  /*9430*/  ISETP.GE.AND P1, PT, R127, UR30, PT ;  /* 0x0000001e7f007c0c */ /* 0x000fe2000bf26270 */
[----:B------:R-:W-:-:S05]  /*9440*/  @!P0 IMAD.MOV.U32 R127, RZ, RZ, R56 ;  /* 0x000000ffff7f8224 */ /* 0x000fca00078e0038 */
[----:B------:R0:W3:Y:S01]  /*9450*/  @!P0 LDG.E.U8 R168, desc[UR26][R126.64] ;  /* 0x0000001a7ea88981 */ /* 0x0000e2000c1e1100 */
[----:B------:R-:W-:-:S06]  /*9460*/  ISETP.GE.AND P0, PT, R249, UR30, PT ;  /* 0x0000001ef9007c0c */ /* 0x000fcc000bf06270 */
[----:B0-----:R-:W-:Y:S02]  /*9470*/  @!P1 IMAD.MOV.U32 R126, RZ, RZ, R55 ;  /* 0x000000ffff7e9224 */ /* 0x001fe400078e0037 */
[----:B------:R-:W-:-:S05]  /*9480*/  @!P1 IMAD.MOV.U32 R127, RZ, RZ, R62 ;  /* 0x000000ffff7f9224 */ /* 0x000fca00078e003e */
[----:B------:R0:W4:Y:S01]  /*9490*/  @!P1 LDG.E.U8 R167, desc[UR26][R126.64] ;  /* 0x0000001a7ea79981 */ /* 0x000122000c1e1100 */
[----:B------:R-:W-:Y:S01]  /*94a0*/  PRMT R166, RZ, 0x7610, R166 ;  /* 0x00007610ffa67816 */ /* 0x000fe200000000a6 */
[----:B0-----:R-:W0:Y:S01]  /*94b0*/  S2R R127, SR_TID.X ;  /* 0x00000000007f7919 */ /* 0x001e220000002100 */
[----:B------:R-:W-:Y:S01]  /*94c0*/  @!P0 IMAD.MOV.U32 R126, RZ, RZ, R49 ;  /* 0x000000ffff7e8224 */ /* 0x000fe200078e0031 */
[----:B------:R-:W-:Y:S02]  /*94d0*/  PRMT R165, RZ, 0x7610, R165 ;  /* 0x00007610ffa57816 */ /* 0x000fe400000000a5 */
[----:B0-----:R-:W-:-:S04]  /*94e0*/  LEA.HI R127, R127, 0x2e, RZ, 0x1a ;  /* 0x0000002e7f7f7811 */ /* 0x001fc800078fd0ff */
[----:B------:R-:W-:Y:S01]  /*94f0*/  ISETP.GE.AND P1, PT, R127, UR30, PT ;  /* 0x0000001e7f007c0c */ /* 0x000fe2000bf26270 */
[----:B------:R-:W-:-:S05]  /*9500*/  @!P0 IMAD.MOV.U32 R127, RZ, RZ, R58 ;  /* 0x000000ffff7f8224 */ /* 0x000fca00078e003a */
[----:B------:R0:W5:Y:S01]  /*9510*/  @!P0 LDG.E.U8 R166, desc[UR26][R126.64] ;  /* 0x0000001a7ea68981 */ /* 0x000162000c1e1100 */
[----:B------:R-:W-:-:S06]  /*9520*/  ISETP.GE.AND P0, PT, R242, UR30, PT ;  /* 0x0000001ef2007c0c */ /* 0x000fcc000bf06270 */
[----:B0-----:R-:W-:Y:S02]  /*9530*/  @!P1 IMAD.MOV.U32 R126, RZ, RZ, R57 ;  /* 0x000000ffff7e9224 */ /* 0x001fe400078e0039 */
[----:B------:R-:W-:-:S05]  /*9540*/  @!P1 IMAD.MOV.U32 R127, RZ, RZ, R63 ;  /* 0x000000ffff7f9224 */ /* 0x000fca00078e003f */
[----:B------:R0:W5:Y:S01]  /*9550*/  @!P1 LDG.E.U8 R165, desc[UR26][R126.64] ;  /* 0x0000001a7ea59981 */ /* 0x000162000c1e1100 */
[----:B------:R-:W-:Y:S01]  /*9560*/  PRMT R164, RZ, 0x7610, R164 ;  /* 0x00007610ffa47816 */ /* 0x000fe200000000a4 */
[----:B0-----:R-:W0:Y:S01]  /*9570*/  S2R R127, SR_TID.X ;  /* 0x00000000007f7919 */ /* 0x001e220000002100 */
[----:B------:R-:W-:Y:S01]  /*9580*/  @!P0 IMAD.MOV.U32 R126, RZ, RZ, R51 ;  /* 0x000000ffff7e8224 */ /* 0x000fe200078e0033 */
[----:B0-----:R-:W-:-:S04]  /*9590*/  LEA.HI R127, R127, 0x3e, RZ, 0x1a ;  /* 0x0000003e7f7f7811 */ /* 0x001fc800078fd0ff */
[----:B------:R-:W-:Y:S01]  /*95a0*/  ISETP.GE.AND P1, PT, R127, UR30, PT ;  /* 0x0000001e7f007c0c */ /* 0x000fe2000bf26270 */
[----:B------:R-:W-:-:S05]  /*95b0*/  @!P0 IMAD.MOV.U32 R127, RZ, RZ, R60 ;  /* 0x000000ffff7f8224 */ /* 0x000fca00078e003c */
[----:B------:R0:W5:Y:S01]  /*95c0*/  @!P0 LDG.E.U8 R164, desc[UR26][R126.64] ;  /* 0x0000001a7ea48981 */ /* 0x000162000c1e1100 */
[----:B------:R-:W-:Y:S01]  /*95d0*/  PRMT R163, RZ, 0x7610, R163 ;  /* 0x00007610ffa37816 */ /* 0x000fe200000000a3 */
[----:B0-----:R-:W0:Y:S05]  /*95e0*/  S2R R127, SR_TID.X ;  /* 0x00000000007f7919 */ /* 0x001e2a0000002100 */
[----:B------:R-:W-:Y:S01]  /*95f0*/  @!P1 IMAD.MOV.U32 R126, RZ, RZ, R59 ;  /* 0x000000ffff7e9224 */ /* 0x000fe200078e003b */
[----:B------:R-:W-:Y:S02]  /*9600*/  PRMT R162, RZ, 0x7610, R162 ;  /* 0x00007610ffa27816 */ /* 0x000fe400000000a2 */
[----:B0-----:R-:W-:-:S04]  /*9610*/  LOP3.LUT R127, R127, 0x3f, RZ, 0xc0, !PT ;  /* 0x0000003f7f7f7812 */ /* 0x001fc800078ec0ff */
[----:B------:R-:W-:Y:S01]  /*9620*/  ISETP.GE.AND P0, PT, R127, UR30, PT ;  /* 0x0000001e7f007c0c */ /* 0x000fe2000bf06270 */
[----:B------:R-:W-:-:S05]  /*9630*/  @!P1 IMAD.MOV.U32 R127, RZ, RZ, R64 ;  /* 0x000000ffff7f9224 */ /* 0x000fca00078e0040 */
[----:B------:R0:W5:Y:S01]  /*9640*/  @!P1 LDG.E.U8 R163, desc[UR26][R126.64] ;  /* 0x0000001a7ea39981 */ /* 0x000162000c1e1100 */
[----:B------:R-:W-:Y:S01]  /*9650*/  BAR.SYNC.DEFER_BLOCKING 0x0 ;  /* 0x0000000000007b1d */ /* 0x000fe20000010000 */
[----:B------:R-:W-:-:S05]  /*9660*/  PRMT R161, RZ, 0x7610, R161 ;  /* 0x00007610ffa17816 */ /* 0x000fca00000000a1 */
[----:B0-----:R-:W-:Y:S02]  /*9670*/  @!P0 IMAD.MOV.U32 R126, RZ, RZ, R65 ;  /* 0x000000ffff7e8224 */ /* 0x001fe400078e0041 */
[----:B------:R-:W-:Y:S01]  /*9680*/  @!P0 IMAD.MOV.U32 R127, RZ, RZ, R71 ;  /* 0x000000ffff7f8224 */ /* 0x000fe200078e0047 */
[----:B------:R-:W-:Y:S02]  /*9690*/  PRMT R160, RZ, 0x7610, R160 ;  /* 0x00007610ffa07816 */ /* 0x000fe400000000a0 */
[----:B------:R-:W-:Y:S02]  /*96a0*/  PRMT R159, RZ, 0x7610, R159 ;  /* 0x00007610ff9f7816 */ /* 0x000fe4000000009f */
[----:B------:R0:W5:Y:S02]  /*96b0*/  @!P0 LDG.E.U8 R162, desc[UR26][R126.64] ;  /* 0x0000001a7ea28981 */ /* 0x000164000c1e1100 */
[----:B0-----:R-:W-:Y:S02]  /*96c0*/  @!P0 IMAD.MOV.U32 R126, RZ, RZ, R69 ;  /* 0x000000ffff7e8224 */ /* 0x001fe400078e0045 */
[----:B------:R-:W-:-:S05]  /*96d0*/  @!P0 IMAD.MOV.U32 R127, RZ, RZ, R79 ;  /* 0x000000ffff7f8224 */ /* 0x000fca00078e004f */
[----:B------:R0:W5:Y:S02]  /*96e0*/  @!P0 LDG.E.U8 R161, desc[UR26][R126.64] ;  /* 0x0000001a7ea18981 */ /* 0x000164000c1e1100 */
[----:B0-----:R-:W-:Y:S02]  /*96f0*/  @!P0 IMAD.MOV.U32 R126, RZ, RZ, R76 ;  /* 0x000000ffff7e8224 */ /* 0x001fe400078e004c */
[----:B------:R-:W-:-:S05]  /*9700*/  @!P0 IMAD.MOV.U32 R127, RZ, RZ, R87 ;  /* 0x000000ffff7f8224 */ /* 0x000fca00078e0057 */
[----:B------:R0:W5:Y:S01]  /*9710*/  @!P0 LDG.E.U8 R160, desc[UR26][R126.64] ;  /* 0x0000001a7ea08981 */ /* 0x000162000c1e1100 */
[----:B------:R-:W-:Y:S01]  /*9720*/  PRMT R158, RZ, 0x7610, R158 ;  /* 0x00007610ff9e7816 */ /* 0x000fe2000000009e */
        /* <DEDUP_REMOVED lines=10> */
[----:B------:R0:W5:Y:S04]  /*97d0*/  @!P0 LDG.E.U8 R157, desc[UR26][R126.64] ;  /* 0x0000001a7e9d8981 */ /* 0x000168000c1e1100 */
[----:B--2---:R1:W-:Y:S01]  /*97e0*/  STS.U8 [R238+UR13+0x5000], R155 ;  /* 0x0050009bee007988 */ /* 0x0043e2000800000d */
[----:B0-----:R-:W-:Y:S02]  /*97f0*/  @!P0 IMAD.MOV.U32 R126, RZ, RZ, R108 ;  /* 0x000000ffff7e8224 */ /* 0x001fe400078e006c */
[----:B------:R-:W-:Y:S01]  /*9800*/  @!P0 IMAD.MOV.U32 R127, RZ, RZ, R119 ;  /* 0x000000ffff7f8224 */ /* 0x000fe200078e0077 */
[----:B-1----:R-:W-:-:S04]  /*9810*/  PRMT R155, RZ, 0x7610, R155 ;  /* 0x00007610ff9b7816 */ /* 0x002fc8000000009b */
[----:B------:R0:W2:Y:S04]  /*9820*/  @!P0 LDG.E.U8 R156, desc[UR26][R126.64] ;  /* 0x0000001a7e9c8981 */ /* 0x0000a8000c1e1100 */
[----:B---3--:R1:W-:Y:S01]  /*9830*/  STS.U8 [R238+UR13+0x5200], R154 ;  /* 0x0052009aee007988 */ /* 0x0083e2000800000d */
[----:B0-----:R-:W-:Y:S02]  /*9840*/  @!P0 IMAD.MOV.U32 R126, RZ, RZ, R116 ;  /* 0x000000ffff7e8224 */ /* 0x001fe400078e0074 */
[----:B------:R-:W-:Y:S01]  /*9850*/  @!P0 IMAD.MOV.U32 R127, RZ, RZ, R123 ;  /* 0x000000ffff7f8224 */ /* 0x000fe200078e007b */
[----:B-1----:R-:W-:-:S04]  /*9860*/  PRMT R154, RZ, 0x7610, R154 ;  /* 0x00007610ff9a7816 */ /* 0x002fc8000000009a */
[----:B------:R0:W3:Y:S04]  /*9870*/  @!P0 LDG.E.U8 R155, desc[UR26][R126.64] ;  /* 0x0000001a7e9b8981 */ /* 0x0000e8000c1e1100 */
[----:B----4-:R1:W-:Y:S01]  /*9880*/  STS.U8 [R238+UR13+0x5400], R153 ;  /* 0x00540099ee007988 */ /* 0x0103e2000800000d */
[----:B0-----:R-:W-:Y:S02]  /*9890*/  @!P0 IMAD.MOV.U32 R126, RZ, RZ, R132 ;  /* 0x000000ffff7e8224 */ /* 0x001fe400078e0084 */
[----:B------:R-:W-:Y:S01]  /*98a0*/  @!P0 IMAD.MOV.U32 R127, RZ, RZ, R131 ;  /* 0x000000ffff7f8224 */ /* 0x000fe200078e0083 */
[----:B-1----:R-:W-:-:S04]  /*98b0*/  PRMT R153, RZ, 0x7610, R153 ;  /* 0x00007610ff997816 */ /* 0x002fc80000000099 */
[----:B------:R0:W4:Y:S04]  /*98c0*/  @!P0 LDG.E.U8 R154, desc[UR26][R126.64] ;  /* 0x0000001a7e9a8981 */ /* 0x000128000c1e1100 */
[----:B-----5:R1:W-:Y:S01]  /*98d0*/  STS.U8 [R238+UR13+0x5600], R152 ;  /* 0x00560098ee007988 */ /* 0x0203e2000800000d */
[----:B0-----:R-:W-:Y:S02]  /*98e0*/  @!P0 IMAD.MOV.U32 R126, RZ, RZ, R179 ;  /* 0x000000ffff7e8224 */ /* 0x001fe400078e00b3 */
[----:B------:R-:W-:Y:S01]  /*98f0*/  @!P0 IMAD.MOV.U32 R127, RZ, RZ, R178 ;  /* 0x000000ffff7f8224 */ /* 0x000fe200078e00b2 */
[----:B-1----:R-:W-:-:S04]  /*9900*/  PRMT R152, RZ, 0x7610, R152 ;  /* 0x00007610ff987816 */ /* 0x002fc80000000098 */
[----:B------:R0:W5:Y:S04]  /*9910*/  @!P0 LDG.E.U8 R153, desc[UR26][R126.64] ;  /* 0x0000001a7e998981 */ /* 0x000168000c1e1100 */
[----:B------:R1:W-:Y:S01]  /*9920*/  STS.U8 [R238+UR13+0x5800], R151 ;  /* 0x00580097ee007988 */ /* 0x0003e2000800000d */
[----:B0-----:R-:W-:Y:S02]  /*9930*/  @!P0 IMAD.MOV.U32 R126, RZ, RZ, R187 ;  /* 0x000000ffff7e8224 */ /* 0x001fe400078e00bb */
[----:B------:R-:W-:Y:S01]  /*9940*/  @!P0 IMAD.MOV.U32 R127, RZ, RZ, R186 ;  /* 0x000000ffff7f8224 */ /* 0x000fe200078e00ba */
[----:B-1----:R-:W-:-:S04]  /*9950*/  PRMT R151, RZ, 0x7610, R151 ;  /* 0x00007610ff977816 */ /* 0x002fc80000000097 */
[----:B------:R0:W2:Y:S04]  /*9960*/  @!P0 LDG.E.U8 R152, desc[UR26][R126.64] ;  /* 0x0000001a7e988981 */ /* 0x0000a8000c1e1100 */
        /* <DEDUP_REMOVED lines=64> */
[----:B------:R0:W2:Y:S02]  /*9d70*/  @!P0 LDG.E.U8 R141, desc[UR26][R126.64] ;  /* 0x0000001a7e8d8981 */ /* 0x0000a4000c1e1100 */
[----:B0-----:R-:W-:Y:S02]  /*9d80*/  @!P0 IMAD.MOV.U32 R126, RZ, RZ, R134 ;  /* 0x000000ffff7e8224 */ /* 0x001fe400078e0086 */
[----:B------:R-:W-:-:S05]  /*9d90*/  @!P0 IMAD.MOV.U32 R127, RZ, RZ, R133 ;  /* 0x000000ffff7f8224 */ /* 0x000fca00078e0085 */
[----:B------:R0:W2:Y:S04]  /*9da0*/  @!P0 LDG.E.U8 R140, desc[UR26][R126.64] ;  /* 0x0000001a7e8c8981 */ /* 0x0000a8000c1e1100 */
[----:B------:R1:W-:Y:S01]  /*9db0*/  STS.U8 [R235+UR13+0x5500], R139 ;  /* 0x0055008beb007988 */ /* 0x0003e2000800000d */
[----:B0-----:R-:W-:Y:S02]  /*9dc0*/  @!P0 IMAD.MOV.U32 R126, RZ, RZ, R181 ;  /* 0x000000ffff7e8224 */ /* 0x001fe400078e00b5 */
[----:B------:R-:W-:Y:S01]  /*9dd0*/  @!P0 IMAD.MOV.U32 R127, RZ, RZ, R180 ;  /* 0x000000ffff7f8224 */ /* 0x000fe200078e00b4 */
[----:B-1----:R-:W-:Y:S01]  /*9de0*/  PRMT R139, RZ, 0x7610, R139 ;  /* 0x00007610ff8b7816 */ /* 0x002fe2000000008b */
[----:B------:R0:W-:Y:S05]  /*9df0*/  STS.U8 [R235+UR13+0x5700], R138 ;  /* 0x0057008aeb007988 */ /* 0x0001ea000800000d */
[----:B------:R1:W2:Y:S01]  /*9e00*/  @!P0 LDG.E.U8 R139, desc[UR26][R126.64] ;  /* 0x0000001a7e8b8981 */ /* 0x0002a2000c1e1100 */
[----:B0-----:R-:W-:-:S03]  /*9e10*/  PRMT R138, RZ, 0x7610, R138 ;  /* 0x00007610ff8a7816 */ /* 0x001fc6000000008a */
[----:B------:R0:W-:Y:S01]  /*9e20*/  STS.U8 [R235+UR13+0x5900], R174 ;  /* 0x005900aeeb007988 */ /* 0x0001e2000800000d */
[----:B-1----:R-:W-:Y:S02]  /*9e30*/  @!P0 IMAD.MOV.U32 R126, RZ, RZ, R189 ;  /* 0x000000ffff7e8224 */ /* 0x002fe400078e00bd */
[----:B------:R-:W-:Y:S01]  /*9e40*/  @!P0 IMAD.MOV.U32 R127, RZ, RZ, R188 ;  /* 0x000000ffff7f8224 */ /* 0x000fe200078e00bc */
[----:B0-----:R-:W-:-:S04]  /*9e50*/  PRMT R174, RZ, 0x7610, R174 ;  /* 0x00007610ffae7816 */ /* 0x001fc800000000ae */
[----:B------:R0:W3:Y:S04]  /*9e60*/  @!P0 LDG.E.U8 R138, desc[UR26][R126.64] ;  /* 0x0000001a7e8a8981 */ /* 0x0000e8000c1e1100 */
[----:B------:R1:W-:Y:S01]  /*9e70*/  STS.U8 [R235+UR13+0x5b00], R173 ;  /* 0x005b00adeb007988 */ /* 0x0003e2000800000d */
[----:B0-----:R-:W-:Y:S02]  /*9e80*/  @!P0 IMAD.MOV.U32 R126, RZ, RZ, R197 ;  /* 0x000000ffff7e8224 */ /* 0x001fe400078e00c5 */
[----:B------:R-:W-:Y:S01]  /*9e90*/  @!P0 IMAD.MOV.U32 R127, RZ, RZ, R196 ;  /* 0x000000ffff7f8224 */ /* 0x000fe200078e00c4 */
[----:B-1----:R-:W-:-:S04]  /*9ea0*/  PRMT R173, RZ, 0x7610, R173 ;  /* 0x00007610ffad7816 */ /* 0x002fc800000000ad */
[----:B------:R0:W4:Y:S04]  /*9eb0*/  @!P0 LDG.E.U8 R174, desc[UR26][R126.64] ;  /* 0x0000001a7eae8981 */ /* 0x000128000c1e1100 */
[----:B------:R1:W-:Y:S01]  /*9ec0*/  STS.U8 [R235+UR13+0x5d00], R172 ;  /* 0x005d00aceb007988 */ /* 0x0003e2000800000d */
        /* <DEDUP_REMOVED lines=173> */
[----:B------:R0:W5:Y:S02]  /*a9a0*/  @!P0 LDG.E.U8 R141, desc[UR26][R126.64] ;  /* 0x0000001a7e8d8981 */ /* 0x000164000c1e1100 */
[----:B0-----:R-:W-:Y:S02]  /*a9b0*/  @!P0 IMAD.MOV.U32 R126, RZ, RZ, R233 ;  /* 0x000000ffff7e8224 */ /* 0x001fe400078e00e9 */
[----:B------:R-:W-:-:S05]  /*a9c0*/  @!P0 IMAD.MOV.U32 R127, RZ, RZ, R232 ;  /* 0x000000ffff7f8224 */ /* 0x000fca00078e00e8 */
[----:B------:R-:W5:Y:S01]  /*a9d0*/  @!P0 LDG.E.U8 R140, desc[UR26][R126.64] ;  /* 0x0000001a7e8c8981 */ /* 0x000f62000c1e1100 */
[----:B------:R-:W-:Y:S01]  /*a9e0*/  ULEA UR10, UR31, UR13, 0x3 ;  /* 0x0000000d1f0a7291 */ /* 0x000fe2000f8e18ff */
[----:B------:R-:W-:Y:S02]  /*a9f0*/  UMOV UR4, UR5 ;  /* 0x0000000500047c82 */ /* 0x000fe40008000000 */
[----:B------:R0:W-:Y:S01]  /*aa00*/  STS.U8 [R236+UR13+0x3280], R139 ;  /* 0x0032808bec007988 */ /* 0x0001e2000800000d */
[----:B------:R-:W-:-:S03]  /*aa10*/  UIADD3 UR10, UPT, UPT, UR10, 0x6000, URZ ;  /* 0x000060000a0a7890 */ /* 0x000fc6000fffe0ff */
[----:B------:R0:W-:Y:S04]  /*aa20*/  STS.U8 [R236+UR13+0x3480], R138 ;  /* 0x0034808aec007988 */ /* 0x0001e8000800000d */
        /* <DEDUP_REMOVED lines=17> */
[----:B--2---:R0:W-:Y:S04]  /*ab40*/  STS.U8 [R235+UR13+0x3900], R157 ;  /* 0x0039009deb007988 */ /* 0x0041e8000800000d */
[----:B---3--:R0:W-:Y:S04]  /*ab50*/  STS.U8 [R235+UR13+0x3b00], R156 ;  /* 0x003b009ceb007988 */ /* 0x0081e8000800000d */
[----:B----4-:R0:W-:Y:S04]  /*ab60*/  STS.U8 [R235+UR13+0x3d00], R155 ;  /* 0x003d009beb007988 */ /* 0x0101e8000800000d */
[----:B-----5:R0:W-:Y:S04]  /*ab70*/  STS.U8 [R235+UR13+0x3f00], R154 ;  /* 0x003f009aeb007988 */ /* 0x0201e8000800000d */
        /* <DEDUP_REMOVED lines=15> */
[----:B------:R0:W-:Y:S01]  /*ac70*/  STS.U8 [R234+UR13+0x3f80], R140 ;  /* 0x003f808cea007988 */ /* 0x0001e2000800000d */
[----:B------:R1:W-:Y:S06]  /*ac80*/  MEMBAR.ALL.CTA ;  /* 0x0000000000007992 */ /* 0x0003ec0000008000 */
[----:B-1----:R-:W1:Y:S02]  /*ac90*/  FENCE.VIEW.ASYNC.S ;  /* 0x00000000000073c6 */ /* 0x002e640000000000 */
[----:B-1----:R-:W-:Y:S06]  /*aca0*/  BAR.SYNC.DEFER_BLOCKING 0x0 ;  /* 0x0000000000007b1d */ /* 0x002fec0000010000 */
[----:B------:R-:W-:Y:S05]  /*acb0*/  BRA.U UP1, `(.L_x_9) ;  /* 0x0000000101387547 */ /* 0x000fea000b800000 */
[----:B------:R-:W-:Y:S01]  /*acc0*/  UMOV UR20, UR6 ;  /* 0x0000000600147c82 */ /* 0x000fe20008000000 */
[----:B------:R-:W-:Y:S01]  /*acd0*/  UMOV UR21, 0x80004020 ;  /* 0x8000402000157882 */ /* 0x000fe20000000000 */
[----:B------:R-:W-:Y:S01]  /*ace0*/  UMOV UR22, UR8 ;  /* 0x0000000800167c82 */ /* 0x000fe20008000000 */
[----:B------:R-:W-:Y:S01]  /*acf0*/  UMOV UR23, 0x80004020 ;  /* 0x8000402000177882 */ /* 0x000fe20000000000 */
[----:B------:R-:W-:Y:S01]  /*ad00*/  UMOV UR24, 0x0 ;  /* 0x0000000000187882 */ /* 0x000fe20000000000 */
[----:B------:R-:W-:Y:S01]  /*ad10*/  UMOV UR25, 0x4208490 ;  /* 0x0420849000197882 */ /* 0x000fe20000000000 */
[----:B------:R-:W-:Y:S01]  /*ad20*/  UMOV UR11, URZ ;  /* 0x000000ff000b7c82 */ /* 0x000fe20008000000 */
[----:B------:R-:W-:Y:S01]  /*ad30*/  UMOV UR36, 0x0 ;  /* 0x0000000000247882 */ /* 0x000fe20000000000 */
[----:B------:R-:W-:Y:S01]  /*ad40*/  UMOV UR37, 0x4208490 ;  /* 0x0420849000257882 */ /* 0x000fe20000000000 */
[----:B------:R1:W-:Y:S01]  /*ad50*/  UTCQMMA gdesc[UR20], gdesc[UR22], tmem[UR12], tmem[UR24], idesc[UR25], UPT ;  /* 0x00ff1816140075ea */ /* 0x0003e2000b80030c */
[----:B------:R-:W-:Y:S01]  /*ad60*/  UMOV UR5, UR10 ;  /* 0x0000000a00057c82 */ /* 0x000fe20008000000 */
[----:B------:R1:W-:Y:S01]  /*ad70*/  UTCQMMA gdesc[UR16], gdesc[UR18], tmem[UR12], tmem[UR36], idesc[UR37], UPT ;  /* 0x00ff2412100075ea */ /* 0x0003e2000b80030c */
[----:B------:R1:W-:Y:S01]  /*ad80*/  UTCBAR [UR5], URZ ;  /* 0x000000ff050073e9 */ /* 0x0003e200080000ff */
[----:B------:R-:W-:-:S02]  /*ad90*/  NOP ;  /* 0x0000000000007918 */ /* 0x000fc40000000000 */
.L_x_9:
[----:B------:R-:W-:Y:S01]  /*ada0*/  UIADD3 UR31, UPT, UPT, UR31, 0x1, URZ ;  /* 0x000000011f1f7890 */ /* 0x000fe2000fffe0ff */
[----:B------:R-:W-:Y:S01]  /*adb0*/  IMAD.U32 R126, RZ, RZ, UR4 ;  /* 0x00000004ff7e7e24 */ /* 0x000fe2000f8e00ff */
[----:B------:R-:W-:Y:S02]  /*adc0*/  UIADD3 UR29, UPT, UPT, UR29, -0x1, URZ ;  /* 0xffffffff1d1d7890 */ /* 0x000fe4000fffe0ff */
[----:B------:R-:W-:Y:S02]  /*add0*/  UISETP.GT.AND UP2, UPT, UR31, 0x1, UPT ;  /* 0x000000011f00788c */ /* 0x000fe4000bf44270 */
[----:B------:R-:W-:Y:S02]  /*ade0*/  UIADD3 UR30, UPT, UPT, UR30, -0x40, URZ ;  /* 0xffffffc01e1e7890 */ /* 0x000fe4000fffe0ff */
[----:B-1----:R-:W-:Y:S02]  /*adf0*/  USEL UR5, URZ, 0x1, !UP2 ;  /* 0x00000001ff057887 */ /* 0x002fe4000d000000 */
[----:B------:R-:W-:-:S02]  /*ae00*/  USEL UR31, UR31, URZ, !UP2 ;  /* 0x000000ff1f1f7287 */ /* 0x000fc4000d000000 */
[----:B------:R-:W-:Y:S02]  /*ae10*/  UISETP.NE.U32.AND UP2, UPT, UR29, URZ, UPT ;  /* 0x000000ff1d00728c */ /* 0x000fe4000bf45070 */
[----:B------:R-:W-:-:S07]  /*ae20*/  ULOP3.LUT UR5, UR4, UR5, URZ, 0x3c, !UPT ;  /* 0x0000000504057292 */ /* 0x000fce000f8e3cff */
[----:B------:R-:W-:Y:S05]  /*ae30*/  BRA.U UP2, `(.L_x_10) ;  /* 0xffffffcd02787547 */ /* 0x000fea000b83ffff */
.L_x_7:
[----:B------:R-:W-:Y:S01]  /*ae40*/  UISETP.GE.AND UP1, UPT, UR32, 0x40, UPT ;  /* 0x000000402000788c */ /* 0x000fe2000bf26270 */
[----:B------:R-:W1:Y:S08]  /*ae50*/  LDCU.128 UR16, c[0x0][0x390] ;  /* 0x00007200ff1077ac */ /* 0x000e700008000c00 */
[----:B------:R-:W-:Y:S05]  /*ae60*/  BRA.U !UP1, `(.L_x_11) ;  /* 0x0000000109107547 */ /* 0x000fea000b800000 */
[----:B------:R-:W-:-:S06]  /*ae70*/  USHF.L.U32 UR4, UR4, 0x1f, URZ ;  /* 0x0000001f04047899 */ /* 0x000fcc00080006ff */
[----:B------:R-:W-:-:S04]  /*ae80*/  IMAD.U32 R0, RZ, RZ, UR4 ;  /* 0x00000004ff007e24 */ /* 0x000fc8000f8e00ff */
[----:B------:R-:W2:Y:S02]  /*ae90*/  SYNCS.PHASECHK.TRANS64.TRYWAIT P0, [UR10], R0 ;  /* 0x00000000ff0075a7 */ /* 0x000ea4000800110a */
[----:B--2---:R-:W-:Y:S05]  /*aea0*/  @!P0 BRA `(.L_x_12) ;  /* 0x0000002c00048947 */ /* 0x004fea0003800000 */
.L_x_11:
[----:B------:R-:W2:Y:S01]  /*aeb0*/  LDL.LU R69, [R1+0xec] ;  /* 0x0000ec0001457983 */ /* 0x000ea20000300800 */
[----:B------:R-:W3:Y:S03]  /*aec0*/  LDCU UR4, c[0x0][0x3b4] ;  /* 0x00007680ff0477ac */ /* 0x000ee60008000800 */
[----:B------:R-:W4:Y:S04]  /*aed0*/  LDL.LU R68, [R1+0xe8] ;  /* 0x0000e80001447983 */ /* 0x000f280000300800 */
[----:B------:R-:W5:Y:S01]  /*aee0*/  LDL.LU R73, [R1+0x90] ;  /* 0x0000900001497983 */ /* 0x000f620000300800 */
[----:B------:R-:W-:Y:S06]  /*aef0*/  BAR.SYNC.DEFER_BLOCKING 0x0 ;  /* 0x0000000000007b1d */ /* 0x000fec0000010000 */
[----:B------:R-:W0:Y:S01]  /*af00*/  S2R R71, SR_TID.X ;  /* 0x0000000000477919 */ /* 0x000e220000002100 */
[----:B------:R-:W1:Y:S02]  /*af10*/  @!P3 SYNCS.CCTL.IV [UR13+0x6000] ;  /* 0x00600000ff00b9b1 */ /* 0x000e64000800000d */
[----:B-1----:R-:W-:Y:S06]  /*af20*/  BAR.SYNC.DEFER_BLOCKING 0x0 ;  /* 0x0000000000007b1d */ /* 0x002fec0000010000 */
[----:B------:R-:W-:Y:S01]  /*af30*/  LDTM.16dp32bit_t0_t15.x64 R4, tmem[UR14] ;  /* 0x0000000e000479ee */ /* 0x000fe20008b00000 */
[----:B------:R-:W1:Y:S01]  /*af40*/  LDTM.16dp32bit_t16_t31.x64 R4, tmem[UR14+0x40] ;  /* 0x0000400e000479ee */ /* 0x000e620008b20000 */
[----:B0-----:R-:W-:-:S02]  /*af50*/  IMAD.SHL.U32 R2, R71, 0x80, RZ ;  /* 0x0000008047027824 */ /* 0x001fc400078e00ff */
[----:B------:R-:W-:-:S03]  /*af60*/  IMAD.SHL.U32 R0, R71, 0x10, RZ ;  /* 0x0000001047007824 */ /* 0x000fc600078e00ff */
[----:B------:R-:W-:Y:S01]  /*af70*/  LOP3.LUT R3, R2, 0x800, RZ, 0xc0, !PT ;  /* 0x0000080002037812 */ /* 0x000fe200078ec0ff */
[----:B------:R-:W-:Y:S01]  /*af80*/  IMAD.SHL.U32 R2, R71, 0x8, RZ ;  /* 0x0000000847027824 */ /* 0x000fe200078e00ff */
[----:B------:R-:W-:Y:S01]  /*af90*/  LOP3.LUT R0, R0, 0xf0, RZ, 0xc0, !PT ;  /* 0x000000f000007812 */ /* 0x000fe200078ec0ff */
[----:B------:R-:W2:Y:S01]  /*afa0*/  LDL.LU R71, [R1+0x8c] ;  /* 0x00008c0001477983 */ /* 0x000ea20000300800 */
[----:B------:R-:W0:Y:S01]  /*afb0*/  @!P3 SYNCS.CCTL.IV [UR13+0x6008] ;  /* 0x00600800ff00b9b1 */ /* 0x000e22000800000d */
[----:B------:R-:W-:Y:S01]  /*afc0*/  NOP ;  /* 0x0000000000007918 */ /* 0x000fe20000000000 */
[----:B------:R-:W-:Y:S02]  /*afd0*/  IADD3 R3, PT, PT, R0, UR13, R3 ;  /* 0x0000000d00037c10 */ /* 0x000fe4000fffe003 */
[----:B------:R-:W-:Y:S02]  /*afe0*/  LOP3.LUT R2, R2, 0x300, RZ, 0xc0, !PT ;  /* 0x0000030002027812 */ /* 0x000fe400078ec0ff */
[----:B-1----:R-:W-:-:S02]  /*aff0*/  F2FP.SATFINITE.E5M2.F32.PACK_AB_MERGE_C R12, R13, R12, RZ ;  /* 0x0000000c0d0c723e */ /* 0x002fc400048060ff */
[----:B------:R-:W-:Y:S02]  /*b000*/  F2FP.SATFINITE.E5M2.F32.PACK_AB_MERGE_C R14, R15, R14, RZ ;  /* 0x0000000e0f0e723e */ /* 0x000fe400048060ff */
[----:B------:R-:W-:Y:S02]  /*b010*/  F2FP.SATFINITE.E5M2.F32.PACK_AB_MERGE_C R16, R17, R16, RZ ;  /* 0x000000101110723e */ /* 0x000fe400048060ff */
[----:B------:R-:W-:Y:S02]  /*b020*/  F2FP.SATFINITE.E5M2.F32.PACK_AB_MERGE_C R20, R21, R20, RZ ;  /* 0x000000141514723e */ /* 0x000fe400048060ff */
[----:B------:R-:W-:Y:S02]  /*b030*/  F2FP.SATFINITE.E5M2.F32.PACK_AB_MERGE_C R22, R23, R22, RZ ;  /* 0x000000161716723e */ /* 0x000fe400048060ff */
[----:B------:R-:W-:Y:S02]  /*b040*/  F2FP.SATFINITE.E5M2.F32.PACK_AB_MERGE_C R24, R25, R24, RZ ;  /* 0x000000181918723e */ /* 0x000fe400048060ff */
[----:B------:R-:W-:-:S02]  /*b050*/  F2FP.SATFINITE.E5M2.F32.PACK_AB_MERGE_C R4, R5, R4, RZ ;  /* 0x000000040504723e */ /* 0x000fc400048060ff */
[----:B------:R-:W-:Y:S02]  /*b060*/  F2FP.SATFINITE.E5M2.F32.PACK_AB_MERGE_C R6, R7, R6, RZ ;  /* 0x000000060706723e */ /* 0x000fe400048060ff */
[----:B------:R-:W-:Y:S02]  /*b070*/  F2FP.SATFINITE.E5M2.F32.PACK_AB_MERGE_C R8, R9, R8, RZ ;  /* 0x000000080908723e */ /* 0x000fe400048060ff */
[----:B------:R-:W-:Y:S02]  /*b080*/  F2FP.SATFINITE.E5M2.F32.PACK_AB_MERGE_C R30, R31, R30, RZ ;  /* 0x0000001e1f1e723e */ /* 0x000fe400048060ff */
[----:B------:R-:W-:Y:S02]  /*b090*/  LOP3.LUT R12, R12, 0xffff, RZ, 0xc0, !PT ;  /* 0x0000ffff0c0c7812 */ /* 0x000fe400078ec0ff */
[----:B------:R-:W-:Y:S02]  /*b0a0*/  LOP3.LUT R21, R14, 0xffff, RZ, 0xc0, !PT ;  /* 0x0000ffff0e157812 */ /* 0x000fe400078ec0ff */
[----:B------:R-:W-:-:S02]  /*b0b0*/  LOP3.LUT R16, R16, 0xffff, RZ, 0xc0, !PT ;  /* 0x0000ffff10107812 */ /* 0x000fc400078ec0ff */
[----:B------:R-:W-:Y:S02]  /*b0c0*/  LOP3.LUT R20, R20, 0xffff, RZ, 0xc0, !PT ;  /* 0x0000ffff14147812 */ /* 0x000fe400078ec0ff */
[----:B------:R-:W-:Y:S02]  /*b0d0*/  LOP3.LUT R24, R24, 0xffff, RZ, 0xc0, !PT ;  /* 0x0000ffff18187812 */ /* 0x000fe400078ec0ff */
[----:B------:R-:W-:Y:S02]  /*b0e0*/  LOP3.LUT R31, R22, 0xffff, RZ, 0xc0, !PT ;  /* 0x0000ffff161f7812 */ /* 0x000fe400078ec0ff */
[----:B------:R-:W-:Y:S02]  /*b0f0*/  F2FP.SATFINITE.E5M2.F32.PACK_AB_MERGE_C R36, R37, R36, RZ ;  /* 0x000000242524723e */ /* 0x000fe400048060ff */
[----:B------:R-:W-:Y:S02]  /*b100*/  F2FP.SATFINITE.E5M2.F32.PACK_AB_MERGE_C R38, R39, R38, RZ ;  /* 0x000000262726723e */ /* 0x000fe400048060ff */
[----:B------:R-:W-:-:S02]  /*b110*/  F2FP.SATFINITE.E5M2.F32.PACK_AB_MERGE_C R40, R41, R40, RZ ;  /* 0x000000282928723e */ /* 0x000fc400048060ff */
[----:B------:R-:W-:Y:S02]  /*b120*/  F2FP.SATFINITE.E5M2.F32.PACK_AB_MERGE_C R44, R45, R44, RZ ;  /* 0x0000002c2d2c723e */ /* 0x000fe400048060ff */
[----:B------:R-:W-:Y:S02]  /*b130*/  F2FP.SATFINITE.E5M2.F32.PACK_AB_MERGE_C R46, R47, R46, RZ ;  /* 0x0000002e2f2e723e */ /* 0x000fe400048060ff */
[----:B------:R-:W-:Y:S02]  /*b140*/  F2FP.SATFINITE.E5M2.F32.PACK_AB_MERGE_C R48, R49, R48, RZ ;  /* 0x000000303130723e */ /* 0x000fe400048060ff */
[----:B------:R-:W-:Y:S02]  /*b150*/  F2FP.SATFINITE.E5M2.F32.PACK_AB_MERGE_C R18, R19, R18, RZ ;  /* 0x000000121312723e */ /* 0x000fe400048060ff */
[----:B------:R-:W-:Y:S02]  /*b160*/  F2FP.SATFINITE.E5M2.F32.PACK_AB_MERGE_C R10, R11, R10, RZ ;  /* 0x0000000a0b0a723e */ /* 0x000fe400048060ff */
[----:B------:R-:W-:-:S02]  /*b170*/  LOP3.LUT R19, R4, 0xffff, RZ, 0xc0, !PT ;  /* 0x0000ffff04137812 */ /* 0x000fc400078ec0ff */
[----:B------:R-:W-:Y:S02]  /*b180*/  LOP3.LUT R74, R6, 0xffff, RZ, 0xc0, !PT ;  /* 0x0000ffff064a7812 */ /* 0x000fe400078ec0ff */
[----:B------:R-:W-:Y:S02]  /*b190*/  LOP3.LUT R8, R8, 0xffff, RZ, 0xc0, !PT ;  /* 0x0000ffff08087812 */ /* 0x000fe400078ec0ff */
[----:B------:R-:W-:Y:S02]  /*b1a0*/  F2FP.SATFINITE.E5M2.F32.PACK_AB_MERGE_C R28, R29, R28, RZ ;  /* 0x0000001c1d1c723e */ /* 0x000fe400048060ff */
[----:B------:R-:W-:Y:S02]  /*b1b0*/  F2FP.SATFINITE.E5M2.F32.PACK_AB_MERGE_C R32, R33, R32, RZ ;  /* 0x000000202120723e */ /* 0x000fe400048060ff */
[----:B------:R-:W-:Y:S02]  /*b1c0*/  F2FP.SATFINITE.E5M2.F32.PACK_AB_MERGE_C R34, R35, R34, RZ ;  /* 0x000000222322723e */ /* 0x000fe400048060ff */
[----:B------:R-:W-:-:S02]  /*b1d0*/  F2FP.SATFINITE.E5M2.F32.PACK_AB_MERGE_C R52, R53, R52, RZ ;  /* 0x000000343534723e */ /* 0x000fc400048060ff */
[----:B------:R-:W-:Y:S02]  /*b1e0*/  F2FP.SATFINITE.E5M2.F32.PACK_AB_MERGE_C R54, R55, R54, RZ ;  /* 0x000000363736723e */ /* 0x000fe400048060ff */
[----:B------:R-:W-:Y:S02]  /*b1f0*/  F2FP.SATFINITE.E5M2.F32.PACK_AB_MERGE_C R56, R57, R56, RZ ;  /* 0x000000383938723e */ /* 0x000fe400048060ff */
[----:B------:R-:W-:Y:S02]  /*b200*/  PRMT R4, R24, 0x3340, R1 ;  /* 0x0000334018047816 */ /* 0x000fe40000000001 */
[----:B------:R-:W-:Y:S02]  /*b210*/  PRMT R5, R12, 0x3340, R21 ;  /* 0x000033400c057816 */ /* 0x000fe40000000015 */
[----:B------:R-:W-:Y:S02]  /*b220*/  PRMT R11, R20, 0x3340, R31 ;  /* 0x00003340140b7816 */ /* 0x000fe4000000001f */
[----:B------:R-:W-:-:S02]  /*b230*/  LOP3.LUT R36, R36, 0xffff, RZ, 0xc0, !PT ;  /* 0x0000ffff24247812 */ /* 0x000fc400078ec0ff */
[----:B------:R-:W-:Y:S02]  /*b240*/  LOP3.LUT R35, R38, 0xffff, RZ, 0xc0, !PT ;  /* 0x0000ffff26237812 */ /* 0x000fe400078ec0ff */
[----:B------:R-:W-:Y:S02]  /*b250*/  LOP3.LUT R40, R40, 0xffff, RZ, 0xc0, !PT ;  /* 0x0000ffff28287812 */ /* 0x000fe400078ec0ff */
[----:B------:R-:W-:Y:S02]  /*b260*/  LOP3.LUT R44, R44, 0xffff, RZ, 0xc0, !PT ;  /* 0x0000ffff2c2c7812 */ /* 0x000fe400078ec0ff */
[----:B------:R-:W-:Y:S02]  /*b270*/  LOP3.LUT R37, R46, 0xffff, RZ, 0xc0, !PT ;  /* 0x0000ffff2e257812 */ /* 0x000fe400078ec0ff */
[----:B------:R-:W-:Y:S02]  /*b280*/  LOP3.LUT R48, R48, 0xffff, RZ, 0xc0, !PT ;  /* 0x0000ffff30307812 */ /* 0x000fe400078ec0ff */
[----:B------:R-:W-:-:S02]  /*b290*/  PRMT R0, R8, 0x3340, R1 ;  /* 0x0000334008007816 */ /* 0x000fc40000000001 */
[----:B------:R-:W-:Y:S02]  /*b2a0*/  PRMT R11, R11, 0x5410, R4 ;  /* 0x000054100b0b7816 */ /* 0x000fe40000000004 */
[----:B------:R-:W-:Y:S02]  /*b2b0*/  LOP3.LUT R28, R28, 0xffff, RZ, 0xc0, !PT ;  /* 0x0000ffff1c1c7812 */ /* 0x000fe400078ec0ff */
[----:B------:R-:W-:Y:S02]  /*b2c0*/  LOP3.LUT R33, R30, 0xffff, RZ, 0xc0, !PT ;  /* 0x0000ffff1e217812 */ /* 0x000fe400078ec0ff */
[----:B------:R-:W-:Y:S02]  /*b2d0*/  LOP3.LUT R32, R32, 0xffff, RZ, 0xc0, !PT ;  /* 0x0000ffff20207812 */ /* 0x000fe400078ec0ff */
[----:B------:R-:W-:Y:S02]  /*b2e0*/  LOP3.LUT R52, R52, 0xffff, RZ, 0xc0, !PT ;  /* 0x0000ffff34347812 */ /* 0x000fe400078ec0ff */
[----:B------:R-:W-:-:S02]  /*b2f0*/  LOP3.LUT R39, R54, 0xffff, RZ, 0xc0, !PT ;  /* 0x0000ffff36277812 */ /* 0x000fc400078ec0ff */
[----:B------:R-:W-:Y:S02]  /*b300*/  LOP3.LUT R56, R56, 0xffff, RZ, 0xc0, !PT ;  /* 0x0000ffff38387812 */ /* 0x000fe400078ec0ff */
[----:B------:R-:W-:Y:S02]  /*b310*/  F2FP.SATFINITE.E5M2.F32.PACK_AB_MERGE_C R60, R61, R60, RZ ;  /* 0x0000003c3d3c723e */ /* 0x000fe400048060ff */
[----:B------:R-:W-:Y:S02]  /*b320*/  F2FP.SATFINITE.E5M2.F32.PACK_AB_MERGE_C R62, R63, R62, RZ ;  /* 0x0000003e3f3e723e */ /* 0x000fe400048060ff */
[----:B------:R-:W-:Y:S02]  /*b330*/  F2FP.SATFINITE.E5M2.F32.PACK_AB_MERGE_C R64, R65, R64, RZ ;  /* 0x000000404140723e */ /* 0x000fe400048060ff */
[----:B------:R-:W-:Y:S02]  /*b340*/  PRMT R4, R48, 0x3340, R1 ;  /* 0x0000334030047816 */ /* 0x000fe40000000001 */
[----:B------:R-:W-:-:S02]  /*b350*/  PRMT R15, R44, 0x3340, R37 ;  /* 0x000033402c0f7816 */ /* 0x000fc40000000025 */
[----:B------:R-:W-:Y:S02]  /*b360*/  PRMT R6, R56, 0x3340, R1 ;  /* 0x0000334038067816 */ /* 0x000fe40000000001 */
[----:B------:R-:W-:Y:S02]  /*b370*/  PRMT R17, R52, 0x3340, R39 ;  /* 0x0000334034117816 */ /* 0x000fe40000000027 */
[----:B------:R-:W-:Y:S02]  /*b380*/  PRMT R25, R15, 0x5410, R4 ;  /* 0x000054100f197816 */ /* 0x000fe40000000004 */
[----:B------:R-:W-:Y:S02]  /*b390*/  LOP3.LUT R60, R60, 0xffff, RZ, 0xc0, !PT ;  /* 0x0000ffff3c3c7812 */ /* 0x000fe400078ec0ff */
[----:B------:R-:W-:Y:S02]  /*b3a0*/  LOP3.LUT R41, R62, 0xffff, RZ, 0xc0, !PT ;  /* 0x0000ffff3e297812 */ /* 0x000fe400078ec0ff */
[----:B------:R-:W-:-:S02]  /*b3b0*/  LOP3.LUT R64, R64, 0xffff, RZ, 0xc0, !PT ;  /* 0x0000ffff40407812 */ /* 0x000fc400078ec0ff */
[----:B------:R-:W-:Y:S02]  /*b3c0*/  SHF.R.U32.HI R4, RZ, 0x8, R12 ;  /* 0x00000008ff047819 */ /* 0x000fe4000001160c */
[----:B------:R-:W-:Y:S02]  /*b3d0*/  F2FP.SATFINITE.E5M2.F32.PACK_AB_MERGE_C R26, R27, R26, RZ ;  /* 0x0000001a1b1a723e */ /* 0x000fe400048060ff */
[----:B------:R-:W-:Y:S02]  /*b3e0*/  PRMT R27, R17, 0x5410, R6 ;  /* 0x00005410111b7816 */ /* 0x000fe40000000006 */
[----:B------:R-:W-:Y:S02]  /*b3f0*/  PRMT R6, R64, 0x3340, R1 ;  /* 0x0000334040067816 */ /* 0x000fe40000000001 */
[----:B------:R-:W-:Y:S02]  /*b400*/  PRMT R17, R60, 0x3340, R41 ;  /* 0x000033403c117816 */ /* 0x000fe40000000029 */
[----:B------:R-:W-:-:S02]  /*b410*/  LOP3.LUT R4, R4, 0xffff, RZ, 0xc0, !PT ;  /* 0x0000ffff04047812 */ /* 0x000fc400078ec0ff */
[----:B------:R-:W-:Y:S02]  /*b420*/  PRMT R29, R17, 0x5410, R6 ;  /* 0x00005410111d7816 */ /* 0x000fe40000000006 */
[----:B------:R-:W-:-:S04]  /*b430*/  SHF.R.U32.HI R6, RZ, 0x8, R33 ;  /* 0x00000008ff067819 */ /* 0x000fc80000011621 */
[----:B------:R-:W-:Y:S02]  /*b440*/  LOP3.LUT R6, R6, 0xffff, RZ, 0xc0, !PT ;  /* 0x0000ffff06067812 */ /* 0x000fe400078ec0ff */
[----:B------:R-:W-:Y:S02]  /*b450*/  LOP3.LUT R10, R10, 0xffff, RZ, 0xc0, !PT ;  /* 0x0000ffff0a0a7812 */ /* 0x000fe400078ec0ff */
[----:B------:R-:W-:Y:S02]  /*b460*/  LOP3.LUT R26, R26, 0xffff, RZ, 0xc0, !PT ;  /* 0x0000ffff1a1a7812 */ /* 0x000fe400078ec0ff */
[----:B-----5:R-:W-:-:S04]  /*b470*/  ISETP.GE.AND P0, PT, R73, UR18, PT ;  /* 0x0000001249007c0c */ /* 0x020fc8000bf06270 */
[----:B----4-:R-:W-:Y:S01]  /*b480*/  ISETP.LT.AND P2, PT, R68, UR19, !P0 ;  /* 0x0000001344007c0c */ /* 0x010fe2000c741270 */
[----:B------:R-:W-:Y:S01]  /*b490*/  IMAD.IADD R68, R2, 0x1, R3 ;  /* 0x0000000102447824 */ /* 0x000fe200078e0203 */
[--C-:B------:R-:W-:Y:S02]  /*b4a0*/  PRMT R2, R16, 0x3340, R1.reuse ;  /* 0x0000334010027816 */ /* 0x100fe40000000001 */
[----:B------:R-:W-:Y:S02]  /*b4b0*/  PRMT R3, R19, 0x3340, R74 ;  /* 0x0000334013037816 */ /* 0x000fe4000000004a */
[----:B------:R-:W-:Y:S02]  /*b4c0*/  PRMT R9, R5, 0x5410, R2 ;  /* 0x0000541005097816 */ /* 0x000fe40000000002 */
[----:B------:R-:W-:Y:S02]  /*b4d0*/  PRMT R2, R40, 0x3340, R1 ;  /* 0x0000334028027816 */ /* 0x000fe40000000001 */
[----:B------:R-:W-:-:S02]  /*b4e0*/  PRMT R5, R36, 0x3340, R35 ;  /* 0x0000334024057816 */ /* 0x000fc40000000023 */
[----:B------:R-:W-:Y:S02]  /*b4f0*/  PRMT R7, R3, 0x5410, R0 ;  /* 0x0000541003077816 */ /* 0x000fe40000000000 */
[----:B------:R-:W-:Y:S02]  /*b500*/  PRMT R0, R32, 0x3340, R1 ;  /* 0x0000334020007816 */ /* 0x000fe40000000001 */
[----:B------:R-:W-:Y:S02]  /*b510*/  PRMT R3, R28, 0x3340, R33 ;  /* 0x000033401c037816 */ /* 0x000fe40000000021 */
[----:B------:R-:W-:Y:S02]  /*b520*/  PRMT R23, R5, 0x5410, R2 ;  /* 0x0000541005177816 */ /* 0x000fe40000000002 */
[----:B------:R-:W-:Y:S02]  /*b530*/  SHF.R.U32.HI R5, RZ, 0x8, R21 ;  /* 0x00000008ff057819 */ /* 0x000fe40000011615 */
[----:B------:R-:W-:-:S02]  /*b540*/  PRMT R13, R3, 0x5410, R0 ;  /* 0x00005410030d7816 */ /* 0x000fc40000000000 */
[----:B------:R-:W-:Y:S02]  /*b550*/  SHF.R.U32.HI R0, RZ, 0x8, R19 ;  /* 0x00000008ff007819 */ /* 0x000fe40000011613 */
[----:B------:R-:W-:Y:S02]  /*b560*/  SHF.R.U32.HI R2, RZ, 0x8, R74 ;  /* 0x00000008ff027819 */ /* 0x000fe4000001164a */
[----:B------:R-:W-:Y:S02]  /*b570*/  SHF.R.U32.HI R3, RZ, 0x8, R8 ;  /* 0x00000008ff037819 */ /* 0x000fe40000011608 */
[----:B------:R-:W-:Y:S02]  /*b580*/  LOP3.LUT R5, R5, 0xffff, RZ, 0xc0, !PT ;  /* 0x0000ffff05057812 */ /* 0x000fe400078ec0ff */
[----:B------:R-:W-:Y:S02]  /*b590*/  LOP3.LUT R15, R0, 0xffff, RZ, 0xc0, !PT ;  /* 0x0000ffff000f7812 */ /* 0x000fe400078ec0ff */
[----:B------:R-:W-:-:S02]  /*b5a0*/  LOP3.LUT R2, R2, 0xffff, RZ, 0xc0, !PT ;  /* 0x0000ffff02027812 */ /* 0x000fc400078ec0ff */
[----:B------:R-:W-:Y:S02]  /*b5b0*/  LOP3.LUT R3, R3, 0xffff, RZ, 0xc0, !PT ;  /* 0x0000ffff03037812 */ /* 0x000fe400078ec0ff */
[----:B------:R-:W-:Y:S02]  /*b5c0*/  PRMT R17, R4, 0x3340, R5 ;  /* 0x0000334004117816 */ /* 0x000fe40000000005 */
[----:B------:R-:W-:Y:S02]  /*b5d0*/  SHF.R.U32.HI R4, RZ, 0x8, R24 ;  /* 0x00000008ff047819 */ /* 0x000fe40000011618 */
[----:B------:R-:W-:Y:S02]  /*b5e0*/  SHF.R.U32.HI R5, RZ, 0x8, R28 ;  /* 0x00000008ff057819 */ /* 0x000fe4000001161c */
[----:B------:R-:W-:Y:S02]  /*b5f0*/  PRMT R15, R15, 0x3340, R2 ;  /* 0x000033400f0f7816 */ /* 0x000fe40000000002 */
[----:B------:R-:W-:-:S02]  /*b600*/  PRMT R70, R3, 0x3340, R70 ;  /* 0x0000334003467816 */ /* 0x000fc40000000046 */
[----:B------:R-:W-:Y:S02]  /*b610*/  SHF.R.U32.HI R2, RZ, 0x8, R20 ;  /* 0x00000008ff027819 */ /* 0x000fe40000011614 */
[----:B------:R-:W-:Y:S02]  /*b620*/  SHF.R.U32.HI R3, RZ, 0x8, R31 ;  /* 0x00000008ff037819 */ /* 0x000fe4000001161f */
[----:B------:R-:W-:Y:S02]  /*b630*/  LOP3.LUT R4, R4, 0xffff, RZ, 0xc0, !PT ;  /* 0x0000ffff04047812 */ /* 0x000fe400078ec0ff */
[----:B------:R-:W-:Y:S02]  /*b640*/  SHF.R.U32.HI R0, RZ, 0x8, R16 ;  /* 0x00000008ff007819 */ /* 0x000fe40000011610 */
[----:B------:R-:W-:Y:S02]  /*b650*/  LOP3.LUT R5, R5, 0xffff, RZ, 0xc0, !PT ;  /* 0x0000ffff05057812 */ /* 0x000fe400078ec0ff */
[----:B------:R-:W-:-:S02]  /*b660*/  LOP3.LUT R2, R2, 0xffff, RZ, 0xc0, !PT ;  /* 0x0000ffff02027812 */ /* 0x000fc400078ec0ff */
[----:B------:R-:W-:Y:S02]  /*b670*/  LOP3.LUT R3, R3, 0xffff, RZ, 0xc0, !PT ;  /* 0x0000ffff03037812 */ /* 0x000fe400078ec0ff */
[----:B------:R-:W-:Y:S02]  /*b680*/  PRMT R12, R4, 0x3340, R1 ;  /* 0x00003340040c7816 */ /* 0x000fe40000000001 */
[----:B------:R-:W-:Y:S02]  /*b690*/  LOP3.LUT R0, R0, 0xffff, RZ, 0xc0, !PT ;  /* 0x0000ffff00007812 */ /* 0x000fe400078ec0ff */
[----:B------:R-:W-:Y:S02]  /*b6a0*/  PRMT R21, R5, 0x3340, R6 ;  /* 0x0000334005157816 */ /* 0x000fe40000000006 */
[----:B------:R-:W-:Y:S02]  /*b6b0*/  SHF.R.U32.HI R4, RZ, 0x8, R40 ;  /* 0x00000008ff047819 */ /* 0x000fe40000011628 */
[----:B------:R-:W-:-:S02]  /*b6c0*/  SHF.R.U32.HI R5, RZ, 0x8, R44 ;  /* 0x00000008ff057819 */ /* 0x000fc4000001162c */
[----:B------:R-:W-:Y:S02]  /*b6d0*/  SHF.R.U32.HI R6, RZ, 0x8, R37 ;  /* 0x00000008ff067819 */ /* 0x000fe40000011625 */
[----:B------:R-:W-:Y:S02]  /*b6e0*/  PRMT R19, R2, 0x3340, R3 ;  /* 0x0000334002137816 */ /* 0x000fe40000000003 */
[----:B------:R-:W-:Y:S02]  /*b6f0*/  PRMT R8, R0, 0x3340, R1 ;  /* 0x0000334000087816 */ /* 0x000fe40000000001 */
[----:B------:R-:W-:Y:S02]  /*b700*/  LOP3.LUT R4, R4, 0xffff, RZ, 0xc0, !PT ;  /* 0x0000ffff04047812 */ /* 0x000fe400078ec0ff */
[----:B------:R-:W-:Y:S02]  /*b710*/  LOP3.LUT R5, R5, 0xffff, RZ, 0xc0, !PT ;  /* 0x0000ffff05057812 */ /* 0x000fe400078ec0ff */
[----:B------:R-:W-:-:S02]  /*b720*/  LOP3.LUT R6, R6, 0xffff, RZ, 0xc0, !PT ;  /* 0x0000ffff06067812 */ /* 0x000fc400078ec0ff */
[----:B------:R-:W-:Y:S02]  /*b730*/  PRMT R15, R15, 0x5410, R70 ;  /* 0x000054100f0f7816 */ /* 0x000fe40000000046 */
[----:B------:R-:W-:Y:S02]  /*b740*/  PRMT R19, R19, 0x5410, R12 ;  /* 0x0000541013137816 */ /* 0x000fe4000000000c */
[----:B------:R-:W-:Y:S02]  /*b750*/  PRMT R16, R4, 0x3340, R1 ;  /* 0x0000334004107816 */ /* 0x000fe40000000001 */
[----:B------:R-:W-:Y:S02]  /*b760*/  PRMT R17, R17, 0x5410, R8 ;  /* 0x0000541011117816 */ /* 0x000fe40000000008 */
[----:B--2---:R-:W-:Y:S02]  /*b770*/  ISETP.LT.AND P5, PT, R69, UR19, !P0 ;  /* 0x0000001345007c0c */ /* 0x004fe4000c7a1270 */
[----:B------:R-:W-:Y:S01]  /*b780*/  PRMT R20, R5, 0x3340, R6 ;  /* 0x0000334005147816 */ /* 0x000fe20000000006 */
[----:B------:R-:W2:Y:S01]  /*b790*/  LDL.LU R69, [R1+0x88] ;  /* 0x0000880001457983 */ /* 0x000ea20000300800 */
[----:B------:R-:W-:-:S02]  /*b7a0*/  PRMT R4, R7, 0x4210, R10 ;  /* 0x0000421007047816 */ /* 0x000fc4000000000a */
[----:B------:R-:W-:Y:S02]  /*b7b0*/  PRMT R8, R15, 0x5210, R10 ;  /* 0x000052100f087816 */ /* 0x000fe4000000000a */
[--C-:B------:R-:W-:Y:S02]  /*b7c0*/  PRMT R6, R11, 0x4210, R26.reuse ;  /* 0x000042100b067816 */ /* 0x100fe4000000001a */
[----:B------:R-:W-:Y:S02]  /*b7d0*/  PRMT R10, R19, 0x5210, R26 ;  /* 0x00005210130a7816 */ /* 0x000fe4000000001a */
[----:B------:R-:W4:Y:S01]  /*b7e0*/  LDL.LU R26, [R1+0x84] ;  /* 0x00008400011a7983 */ /* 0x000f220000300800 */
[----:B------:R-:W-:Y:S02]  /*b7f0*/  SHF.R.U32.HI R0, RZ, 0x8, R32 ;  /* 0x00000008ff007819 */ /* 0x000fe40000011620 */
[----:B------:R-:W-:Y:S01]  /*b800*/  LOP3.LUT R18, R18, 0xffff, RZ, 0xc0, !PT ;  /* 0x0000ffff12127812 */ /* 0x000fe200078ec0ff */
[----:B------:R-:W5:Y:S01]  /*b810*/  LDL.LU R32, [R1+0x80] ;  /* 0x0000800001207983 */ /* 0x000f620000300800 */
[----:B------:R-:W-:-:S04]  /*b820*/  LOP3.LUT R0, R0, 0xffff, RZ, 0xc0, !PT ;  /* 0x0000ffff00007812 */ /* 0x000fc800078ec0ff */
[----:B------:R-:W-:Y:S02]  /*b830*/  PRMT R0, R0, 0x3340, R1 ;  /* 0x0000334000007816 */ /* 0x000fe40000000001 */
[----:B------:R-:W-:Y:S02]  /*b840*/  LOP3.LUT R34, R34, 0xffff, RZ, 0xc0, !PT ;  /* 0x0000ffff22227812 */ /* 0x000fe400078ec0ff */
[----:B------:R-:W-:Y:S02]  /*b850*/  PRMT R21, R21, 0x5410, R0 ;  /* 0x0000541015157816 */ /* 0x000fe40000000000 */
[--C-:B------:R-:W-:Y:S02]  /*b860*/  PRMT R5, R9, 0x4210, R18.reuse ;  /* 0x0000421009057816 */ /* 0x100fe40000000012 */
[----:B------:R-:W-:Y:S02]  /*b870*/  PRMT R9, R17, 0x5210, R18 ;  /* 0x0000521011097816 */ /* 0x000fe40000000012 */
[----:B------:R-:W-:-:S02]  /*b880*/  PRMT R7, R13, 0x4210, R34 ;  /* 0x000042100d077816 */ /* 0x000fc40000000022 */
[----:B------:R-:W-:-:S03]  /*b890*/  PRMT R11, R21, 0x5210, R34 ;  /* 0x00005210150b7816 */ /* 0x000fc60000000022 */
[----:B0-----:R-:W-:Y:S04]  /*b8a0*/  STS.128 [R68], R4 ;  /* 0x0000000444007388 */ /* 0x001fe80000000c00 */
[----:B------:R0:W-:Y:S01]  /*b8b0*/  STS.128 [R68+0x400], R8 ;  /* 0x0004000844007388 */ /* 0x0001e20000000c00 */
[----:B------:R-:W-:Y:S02]  /*b8c0*/  SHF.R.U32.HI R0, RZ, 0x8, R48 ;  /* 0x00000008ff007819 */ /* 0x000fe40000011630 */
[----:B------:R-:W-:Y:S02]  /*b8d0*/  SHF.R.U32.HI R2, RZ, 0x8, R36 ;  /* 0x00000008ff027819 */ /* 0x000fe40000011624 */
[----:B------:R-:W-:Y:S02]  /*b8e0*/  SHF.R.U32.HI R3, RZ, 0x8, R35 ;  /* 0x00000008ff037819 */ /* 0x000fe40000011623 */
[----:B------:R-:W-:-:S02]  /*b8f0*/  LOP3.LUT R0, R0, 0xffff, RZ, 0xc0, !PT ;  /* 0x0000ffff00007812 */ /* 0x000fc400078ec0ff */
[----:B------:R-:W-:Y:S02]  /*b900*/  SHF.R.U32.HI R13, RZ, 0x8, R60 ;  /* 0x00000008ff0d7819 */ /* 0x000fe4000001163c */
[----:B------:R-:W-:Y:S02]  /*b910*/  SHF.R.U32.HI R14, RZ, 0x8, R41 ;  /* 0x00000008ff0e7819 */ /* 0x000fe40000011629 */
[----:B------:R-:W-:Y:S02]  /*b920*/  LOP3.LUT R2, R2, 0xffff, RZ, 0xc0, !PT ;  /* 0x0000ffff02027812 */ /* 0x000fe400078ec0ff */
[----:B------:R-:W-:Y:S02]  /*b930*/  LOP3.LUT R3, R3, 0xffff, RZ, 0xc0, !PT ;  /* 0x0000ffff03037812 */ /* 0x000fe400078ec0ff */
[----:B------:R-:W-:Y:S02]  /*b940*/  PRMT R17, R0, 0x3340, R1 ;  /* 0x0000334000117816 */ /* 0x000fe40000000001 */
[----:B------:R-:W-:Y:S01]  /*b950*/  LOP3.LUT R14, R14, 0xffff, RZ, 0xc0, !PT ;  /* 0x0000ffff0e0e7812 */ /* 0x000fe200078ec0ff */
[----:B------:R-:W1:Y:S01]  /*b960*/  LDC R0, c[0x0][0x3b8] ;  /* 0x0000ee00ff007b82 */ /* 0x000e620000000800 */
[----:B------:R-:W-:-:S02]  /*b970*/  LOP3.LUT R13, R13, 0xffff, RZ, 0xc0, !PT ;  /* 0x0000ffff0d0d7812 */ /* 0x000fc400078ec0ff */
[----:B------:R-:W-:Y:S02]  /*b980*/  PRMT R31, R2, 0x3340, R3 ;  /* 0x00003340021f7816 */ /* 0x000fe40000000003 */
[----:B------:R-:W-:-:S03]  /*b990*/  LEA R238, R238, UR13, 0x4 ;  /* 0x0000000deeee7c11 */ /* 0x000fc6000f8e20ff */
[----:B------:R-:W-:Y:S01]  /*b9a0*/  BAR.SYNC.DEFER_BLOCKING 0x0 ;  /* 0x0000000000007b1d */ /* 0x000fe20000010000 */
[----:B------:R-:W-:Y:S02]  /*b9b0*/  PRMT R14, R13, 0x3340, R14 ;  /* 0x000033400d0e7816 */ /* 0x000fe4000000000e */
[----:B------:R-:W-:Y:S02]  /*b9c0*/  PRMT R31, R31, 0x5410, R16 ;  /* 0x000054101f1f7816 */ /* 0x000fe40000000010 */
[----:B------:R-:W-:Y:S02]  /*b9d0*/  PRMT R13, R20, 0x5410, R17 ;  /* 0x00005410140d7816 */ /* 0x000fe40000000011 */
[----:B------:R-:W-:Y:S02]  /*b9e0*/  SHF.R.U32.HI R2, RZ, 0x8, R52 ;  /* 0x00000008ff027819 */ /* 0x000fe40000011634 */
[----:B------:R-:W-:Y:S02]  /*b9f0*/  SHF.R.U32.HI R3, RZ, 0x8, R39 ;  /* 0x00000008ff037819 */ /* 0x000fe40000011627 */
[----:B------:R-:W-:-:S02]  /*ba00*/  SHF.R.U32.HI R12, RZ, 0x8, R56 ;  /* 0x00000008ff0c7819 */ /* 0x000fc40000011638 */
[----:B------:R-:W-:Y:S02]  /*ba10*/  SHF.R.U32.HI R15, RZ, 0x8, R64 ;  /* 0x00000008ff0f7819 */ /* 0x000fe40000011640 */
[----:B------:R-:W-:Y:S02]  /*ba20*/  LOP3.LUT R12, R12, 0xffff, RZ, 0xc0, !PT ;  /* 0x0000ffff0c0c7812 */ /* 0x000fe400078ec0ff */
[----:B------:R-:W-:Y:S01]  /*ba30*/  LOP3.LUT R3, R3, 0xffff, RZ, 0xc0, !PT ;  /* 0x0000ffff03037812 */ /* 0x000fe200078ec0ff */
[----:B------:R-:W1:Y:S04]  /*ba40*/  LDS.128 R4, [R238] ;  /* 0x00000000ee047984 */ /* 0x000e680000000c00 */
[----:B------:R-:W-:Y:S01]  /*ba50*/  LDS.128 R16, [R238+0x800] ;  /* 0x00080000ee107984 */ /* 0x000fe20000000c00 */
[----:B------:R-:W-:-:S02]  /*ba60*/  LOP3.LUT R2, R2, 0xffff, RZ, 0xc0, !PT ;  /* 0x0000ffff02027812 */ /* 0x000fc400078ec0ff */
[----:B------:R-:W-:Y:S02]  /*ba70*/  LOP3.LUT R15, R15, 0xffff, RZ, 0xc0, !PT ;  /* 0x0000ffff0f0f7812 */ /* 0x000fe400078ec0ff */
[----:B------:R-:W-:Y:S02]  /*ba80*/  F2FP.SATFINITE.E5M2.F32.PACK_AB_MERGE_C R58, R59, R58, RZ ;  /* 0x0000003a3b3a723e */ /* 0x000fe400048060ff */
[----:B------:R-:W-:Y:S02]  /*ba90*/  PRMT R12, R12, 0x3340, R1 ;  /* 0x000033400c0c7816 */ /* 0x000fe40000000001 */
[----:B------:R-:W-:Y:S02]  /*baa0*/  PRMT R3, R2, 0x3340, R3 ;  /* 0x0000334002037816 */ /* 0x000fe40000000003 */
[----:B------:R-:W-:Y:S02]  /*bab0*/  F2FP.SATFINITE.E5M2.F32.PACK_AB_MERGE_C R42, R43, R42, RZ ;  /* 0x0000002a2b2a723e */ /* 0x000fe400048060ff */
[----:B------:R-:W-:-:S02]  /*bac0*/  F2FP.SATFINITE.E5M2.F32.PACK_AB_MERGE_C R50, R51, R50, RZ ;  /* 0x000000323332723e */ /* 0x000fc400048060ff */
[----:B------:R-:W-:Y:S02]  /*bad0*/  F2FP.SATFINITE.E5M2.F32.PACK_AB_MERGE_C R66, R67, R66, RZ ;  /* 0x000000424342723e */ /* 0x000fe400048060ff */
[----:B------:R-:W-:Y:S02]  /*bae0*/  PRMT R15, R15, 0x3340, R72 ;  /* 0x000033400f0f7816 */ /* 0x000fe40000000048 */
[----:B0-----:R-:W-:Y:S02]  /*baf0*/  PRMT R11, R3, 0x5410, R12 ;  /* 0x00005410030b7816 */ /* 0x001fe4000000000c */
[----:B------:R-:W-:Y:S02]  /*bb00*/  LOP3.LUT R58, R58, 0xffff, RZ, 0xc0, !PT ;  /* 0x0000ffff3a3a7812 */ /* 0x000fe400078ec0ff */
[----:B------:R-:W-:Y:S02]  /*bb10*/  LOP3.LUT R42, R42, 0xffff, RZ, 0xc0, !PT ;  /* 0x0000ffff2a2a7812 */ /* 0x000fe400078ec0ff */
[----:B------:R-:W-:-:S02]  /*bb20*/  PRMT R15, R14, 0x5410, R15 ;  /* 0x000054100e0f7816 */ /* 0x000fc4000000000f */
[----:B------:R-:W-:Y:S02]  /*bb30*/  LOP3.LUT R50, R50, 0xffff, RZ, 0xc0, !PT ;  /* 0x0000ffff32327812 */ /* 0x000fe400078ec0ff */
[----:B------:R-:W-:Y:S02]  /*bb40*/  LOP3.LUT R66, R66, 0xffff, RZ, 0xc0, !PT ;  /* 0x0000ffff42427812 */ /* 0x000fe400078ec0ff */
[----:B------:R-:W-:Y:S02]  /*bb50*/  PRMT R14, R11, 0x5210, R58 ;  /* 0x000052100b0e7816 */ /* 0x000fe4000000003a */
[--C-:B------:R-:W-:Y:S02]  /*bb60*/  PRMT R8, R23, 0x4210, R42.reuse ;  /* 0x0000421017087816 */ /* 0x100fe4000000002a */
[----:B------:R-:W-:Y:S02]  /*bb70*/  PRMT R12, R31, 0x5210, R42 ;  /* 0x000052101f0c7816 */ /* 0x000fe4000000002a */
[----:B------:R-:W-:-:S02]  /*bb80*/  PRMT R9, R25, 0x4210, R50 ;  /* 0x0000421019097816 */ /* 0x000fc40000000032 */
[----:B------:R-:W-:Y:S02]  /*bb90*/  PRMT R13, R13, 0x5210, R50 ;  /* 0x000052100d0d7816 */ /* 0x000fe40000000032 */
[----:B------:R-:W-:Y:S02]  /*bba0*/  PRMT R10, R27, 0x4210, R58 ;  /* 0x000042101b0a7816 */ /* 0x000fe4000000003a */
[--C-:B------:R-:W-:Y:S01]  /*bbb0*/  PRMT R11, R29, 0x4210, R66.reuse ;  /* 0x000042101d0b7816 */ /* 0x100fe20000000042 */
[----:B------:R-:W-:Y:S01]  /*bbc0*/  BAR.SYNC.DEFER_BLOCKING 0x0 ;  /* 0x0000000000007b1d */ /* 0x000fe20000010000 */
[----:B------:R-:W-:Y:S01]  /*bbd0*/  PRMT R15, R15, 0x5210, R66 ;  /* 0x000052100f0f7816 */ /* 0x000fe20000000042 */
[----:B---3--:R-:W-:Y:S01]  /*bbe0*/  IMAD R3, R73, UR4, RZ ;  /* 0x0000000449037c24 */ /* 0x008fe2000f8e02ff */
[C---:B------:R-:W-:Y:S01]  /*bbf0*/  ISETP.LT.AND P1, PT, R237.reuse, UR19, !P0 ;  /* 0x00000013ed007c0c */ /* 0x040fe2000c721270 */
[-C--:B-1----:R-:W-:Y:S01]  /*bc00*/  IMAD R237, R237, R0.reuse, RZ ;  /* 0x00000000eded7224 */ /* 0x082fe200078e02ff */
[C---:B------:R-:W-:Y:S01]  /*bc10*/  ISETP.LT.AND P3, PT, R71.reuse, UR19, !P0 ;  /* 0x0000001347007c0c */ /* 0x040fe2000c761270 */
[----:B------:R-:W-:Y:S01]  /*bc20*/  IMAD R23, R71, R0, RZ ;  /* 0x0000000047177224 */ /* 0x000fe200078e02ff */
[C---:B------:R-:W-:Y:S01]  /*bc30*/  IADD3 R2, P4, PT, R3.reuse, UR16, RZ ;  /* 0x0000001003027c10 */ /* 0x040fe2000ff9e0ff */
[----:B------:R-:W3:Y:S04]  /*bc40*/  LDL.LU R31, [R1+0x7c] ;  /* 0x00007c00011f7983 */ /* 0x000ee80000300800 */
[----:B------:R0:W-:Y:S04]  /*bc50*/  STS.128 [R68], R8 ;  /* 0x0000000844007388 */ /* 0x0001e80000000c00 */
[----:B------:R5:W-:Y:S01]  /*bc60*/  STS.128 [R68+0x400], R12 ;  /* 0x0004000c44007388 */ /* 0x000be20000000c00 */
[----:B------:R-:W-:-:S02]  /*bc70*/  LEA.HI.X.SX32 R3, R3, UR17, 0x1, P4 ;  /* 0x0000001103037c11 */ /* 0x000fc4000a0f0eff */
[-C--:B------:R-:W-:Y:S01]  /*bc80*/  IADD3 R20, P6, PT, R237, R2.reuse, RZ ;  /* 0x00000002ed147210 */ /* 0x080fe20007fde0ff */
[----:B------:R-:W3:Y:S01]  /*bc90*/  LDL.LU R30, [R1+0x78] ;  /* 0x00007800011e7983 */ /* 0x000ee20000300800 */
[----:B------:R-:W-:Y:S02]  /*bca0*/  IADD3 R22, P4, PT, R23, R2, RZ ;  /* 0x0000000217167210 */ /* 0x000fe40007f9e0ff */
[-C--:B------:R-:W-:Y:S01]  /*bcb0*/  LEA.HI.X.SX32 R21, R237, R3.reuse, 0x1, P6 ;  /* 0x00000003ed157211 */ /* 0x080fe200030f0eff */
[----:B------:R-:W3:Y:S01]  /*bcc0*/  LDL.LU R28, [R1+0x74] ;  /* 0x00007400011c7983 */ /* 0x000ee20000300800 */
[C---:B------:R-:W-:Y:S01]  /*bcd0*/  PRMT R29, R4.reuse, 0x7770, RZ ;  /* 0x00007770041d7816 */ /* 0x040fe200000000ff */
[----:B------:R-:W-:Y:S01]  /*bce0*/  BAR.SYNC.DEFER_BLOCKING 0x0 ;  /* 0x0000000000007b1d */ /* 0x000fe20000010000 */
[----:B------:R-:W-:Y:S02]  /*bcf0*/  LEA.HI.X.SX32 R23, R23, R3, 0x1, P4 ;  /* 0x0000000317177211 */ /* 0x000fe400020f0eff */
[----:B------:R-:W-:-:S03]  /*bd00*/  PRMT R25, R4, 0x7771, RZ ;  /* 0x0000777104197816 */ /* 0x000fc600000000ff */
[----:B------:R-:W-:Y:S04]  /*bd10*/  @P1 STG.E.U8 desc[UR26][R20.64], R29 ;  /* 0x0000001d14001986 */ /* 0x000fe8000c10111a */
[----:B------:R1:W-:Y:S01]  /*bd20*/  @P3 STG.E.U8 desc[UR26][R22.64], R25 ;  /* 0x0000001916003986 */ /* 0x0003e2000c10111a */
[-C--:B--2---:R-:W-:Y:S01]  /*bd30*/  IMAD R24, R69, R0.reuse, RZ ;  /* 0x0000000045187224 */ /* 0x084fe200078e02ff */
[C---:B----4-:R-:W-:Y:S01]  /*bd40*/  ISETP.LT.AND P3, PT, R26.reuse, UR19, !P0 ;  /* 0x000000131a007c0c */ /* 0x050fe2000c761270 */
[----:B0-----:R-:W-:Y:S02]  /*bd50*/  IMAD R11, R26, R0, RZ ;  /* 0x000000001a0b7224 */ /* 0x001fe400078e02ff */
[----:B------:R-:W2:Y:S01]  /*bd60*/  LDL.LU R26, [R1+0x70] ;  /* 0x00007000011a7983 */ /* 0x000ea20000300800 */
[----:B------:R-:W-:-:S04]  /*bd70*/  IADD3 R8, P1, PT, R24, R2, RZ ;  /* 0x0000000218087210 */ /* 0x000fc80007f3e0ff */
[----:B------:R-:W-:Y:S02]  /*bd80*/  LEA.HI.X.SX32 R9, R24, R3, 0x1, P1 ;  /* 0x0000000318097211 */ /* 0x000fe400008f0eff */
[----:B------:R-:W4:Y:S01]  /*bd90*/  LDL.LU R24, [R1+0x6c] ;  /* 0x00006c0001187983 */ /* 0x000f220000300800 */
[----:B------:R-:W-:Y:S01]  /*bda0*/  ISETP.LT.AND P6, PT, R69, UR19, !P0 ;  /* 0x0000001345007c0c */ /* 0x000fe2000c7c1270 */
[----:B-----5:R-:W-:Y:S01]  /*bdb0*/  IMAD R13, R32, R0, RZ ;  /* 0x00000000200d7224 */ /* 0x020fe200078e02ff */
[C---:B------:R-:W-:Y:S01]  /*bdc0*/  PRMT R27, R4.reuse, 0x7772, RZ ;  /* 0x00007772041b7816 */ /* 0x040fe200000000ff */
[----:B-1----:R-:W5:Y:S01]  /*bdd0*/  LDL.LU R22, [R1+0x68] ;  /* 0x0000680001167983 */ /* 0x002f620000300800 */
[----:B------:R-:W-:Y:S02]  /*bde0*/  PRMT R25, R4, 0x7773, RZ ;  /* 0x0000777304197816 */ /* 0x000fe400000000ff */
[----:B------:R-:W-:Y:S01]  /*bdf0*/  ISETP.LT.AND P1, PT, R32, UR19, !P0 ;  /* 0x0000001320007c0c */ /* 0x000fe2000c721270 */
[----:B------:R-:W5:Y:S01]  /*be00*/  LDL.LU R20, [R1+0x64] ;  /* 0x0000640001147983 */ /* 0x000f620000300800 */
[----:B------:R-:W-:-:S02]  /*be10*/  IADD3 R10, P4, PT, R11, R2, RZ ;  /* 0x000000020b0a7210 */ /* 0x000fc40007f9e0ff */
[----:B------:R-:W-:Y:S01]  /*be20*/  PRMT R21, R5, 0x7770, RZ ;  /* 0x0000777005157816 */ /* 0x000fe200000000ff */
[----:B------:R-:W5:Y:S04]  /*be30*/  LDL.LU R29, [R1+0x60] ;  /* 0x00006000011d7983 */ /* 0x000f680000300800 */
[----:B------:R-:W-:Y:S01]  /*be40*/  @P6 STG.E.U8 desc[UR26][R8.64], R27 ;  /* 0x0000001b08006986 */ /* 0x000fe2000c10111a */
[----:B------:R-:W-:-:S04]  /*be50*/  IADD3 R12, P6, PT, R13, R2, RZ ;  /* 0x000000020d0c7210 */ /* 0x000fc80007fde0ff */
[-C--:B------:R-:W-:Y:S02]  /*be60*/  LEA.HI.X.SX32 R13, R13, R3.reuse, 0x1, P6 ;  /* 0x000000030d0d7211 */ /* 0x080fe400030f0eff */
[----:B------:R-:W-:-:S05]  /*be70*/  LEA.HI.X.SX32 R11, R11, R3, 0x1, P4 ;  /* 0x000000030b0b7211 */ /* 0x000fca00020f0eff */
[----:B------:R0:W-:Y:S04]  /*be80*/  @P3 STG.E.U8 desc[UR26][R10.64], R25 ;  /* 0x000000190a003986 */ /* 0x0001e8000c10111a */
[----:B------:R1:W-:Y:S01]  /*be90*/  @P1 STG.E.U8 desc[UR26][R12.64], R21 ;  /* 0x000000150c001986 */ /* 0x0003e2000c10111a */
[C---:B------:R-:W-:Y:S02]  /*bea0*/  PRMT R23, R5.reuse, 0x7771, RZ ;  /* 0x0000777105177816 */ /* 0x040fe400000000ff */
[----:B0-----:R-:W-:Y:S01]  /*beb0*/  PRMT R25, R5, 0x7772, RZ ;  /* 0x0000777205197816 */ /* 0x001fe200000000ff */
[----:B---3--:R-:W-:-:S05]  /*bec0*/  IMAD R4, R31, R0, RZ ;  /* 0x000000001f047224 */ /* 0x008fca00078e02ff */
[----:B------:R-:W-:-:S04]  /*bed0*/  IADD3 R14, P6, PT, R4, R2, RZ ;  /* 0x00000002040e7210 */ /* 0x000fc80007fde0ff */
[----:B------:R-:W-:Y:S02]  /*bee0*/  LEA.HI.X.SX32 R15, R4, R3, 0x1, P6 ;  /* 0x00000003040f7211 */ /* 0x000fe400030f0eff */
[----:B------:R-:W-:Y:S01]  /*bef0*/  ISETP.LT.AND P4, PT, R31, UR19, !P0 ;  /* 0x000000131f007c0c */ /* 0x000fe2000c781270 */
[----:B------:R-:W-:-:S05]  /*bf00*/  IMAD R9, R30, R0, RZ ;  /* 0x000000001e097224 */ /* 0x000fca00078e02ff */
[C---:B------:R-:W-:Y:S02]  /*bf10*/  IADD3 R8, P6, PT, R9.reuse, R2, RZ ;  /* 0x0000000209087210 */ /* 0x040fe40007fde0ff */
[----:B------:R-:W-:Y:S02]  /*bf20*/  ISETP.LT.AND P3, PT, R30, UR19, !P0 ;  /* 0x000000131e007c0c */ /* 0x000fe4000c761270 */
[----:B------:R-:W-:-:S03]  /*bf30*/  LEA.HI.X.SX32 R9, R9, R3, 0x1, P6 ;  /* 0x0000000309097211 */ /* 0x000fc600030f0eff */
[----:B------:R5:W-:Y:S08]  /*bf40*/  @P4 STG.E.U8 desc[UR26][R14.64], R23 ;  /* 0x000000170e004986 */ /* 0x000bf0000c10111a */
[----:B------:R-:W-:Y:S01]  /*bf50*/  @P3 STG.E.U8 desc[UR26][R8.64], R25 ;  /* 0x0000001908003986 */ /* 0x000fe2000c10111a */
[C---:B--2---:R-:W-:Y:S01]  /*bf60*/  ISETP.LT.AND P6, PT, R26.reuse, UR19, !P0 ;  /* 0x000000131a007c0c */ /* 0x044fe2000c7c1270 */
[----:B-1----:R-:W-:-:S02]  /*bf70*/  IMAD R12, R26, R0, RZ ;  /* 0x000000001a0c7224 */ /* 0x002fc400078e02ff */
[----:B------:R-:W2:Y:S01]  /*bf80*/  LDL.LU R26, [R1+0x5c] ;  /* 0x00005c00011a7983 */ /* 0x000ea20000300800 */
[C---:B----4-:R-:W-:Y:S01]  /*bf90*/  ISETP.LT.AND P3, PT, R24.reuse, UR19, !P0 ;  /* 0x0000001318007c0c */ /* 0x050fe2000c761270 */
[-C--:B------:R-:W-:Y:S02]  /*bfa0*/  IMAD R13, R24, R0.reuse, RZ ;  /* 0x00000000180d7224 */ /* 0x080fe400078e02ff */
[----:B------:R-:W3:Y:S01]  /*bfb0*/  LDL.LU R24, [R1+0x58] ;  /* 0x0000580001187983 */ /* 0x000ee20000300800 */
[CC--:B------:R-:W-:Y:S01]  /*bfc0*/  IMAD R4, R28.reuse, R0.reuse, RZ ;  /* 0x000000001c047224 */ /* 0x0c0fe200078e02ff */
[----:B------:R-:W-:Y:S02]  /*bfd0*/  ISETP.LT.AND P1, PT, R28, UR19, !P0 ;  /* 0x000000131c007c0c */ /* 0x000fe4000c721270 */
[----:B------:R-:W-:Y:S01]  /*bfe0*/  PRMT R21, R5, 0x7773, RZ ;  /* 0x0000777305157816 */ /* 0x000fe200000000ff */
[----:B-----5:R-:W-:Y:S01]  /*bff0*/  IMAD R15, R22, R0, RZ ;  /* 0x00000000160f7224 */ /* 0x020fe200078e02ff */
[C---:B------:R-:W-:Y:S01]  /*c000*/  IADD3 R10, P4, PT, R4.reuse, R2, RZ ;  /* 0x00000002040a7210 */ /* 0x040fe20007f9e0ff */
[----:B------:R-:W4:Y:S03]  /*c010*/  LDL.LU R28, [R1+0x54] ;  /* 0x00005400011c7983 */ /* 0x000f260000300800 */
[----:B------:R-:W-:-:S02]  /*c020*/  LEA.HI.X.SX32 R11, R4, R3, 0x1, P4 ;  /* 0x00000003040b7211 */ /* 0x000fc400020f0eff */
[-C--:B------:R-:W-:Y:S02]  /*c030*/  IADD3 R4, P4, PT, R12, R2.reuse, RZ ;  /* 0x000000020c047210 */ /* 0x080fe40007f9e0ff */
[----:B------:R-:W-:Y:S01]  /*c040*/  PRMT R23, R6, 0x7770, RZ ;  /* 0x0000777006177816 */ /* 0x000fe200000000ff */
[----:B------:R0:W-:Y:S01]  /*c050*/  @P1 STG.E.U8 desc[UR26][R10.64], R21 ;  /* 0x000000150a001986 */ /* 0x0001e2000c10111a */
[----:B------:R-:W-:Y:S02]  /*c060*/  LEA.HI.X.SX32 R5, R12, R3, 0x1, P4 ;  /* 0x000000030c057211 */ /* 0x000fe400020f0eff */
[----:B------:R-:W-:Y:S01]  /*c070*/  ISETP.LT.AND P1, PT, R22, UR19, !P0 ;  /* 0x0000001316007c0c */ /* 0x000fe2000c721270 */
[----:B------:R-:W1:Y:S01]  /*c080*/  LDS.128 R8, [R238] ;  /* 0x00000000ee087984 */ /* 0x000e620000000c00 */
[----:B------:R-:W-:-:S03]  /*c090*/  IADD3 R12, P4, PT, R13, R2, RZ ;  /* 0x000000020d0c7210 */ /* 0x000fc60007f9e0ff */
[----:B------:R5:W-:Y:S01]  /*c0a0*/  @P6 STG.E.U8 desc[UR26][R4.64], R23 ;  /* 0x0000001704006986 */ /* 0x000be2000c10111a */
[----:B------:R-:W-:-:S03]  /*c0b0*/  IADD3 R14, P6, PT, R15, R2, RZ ;  /* 0x000000020f0e7210 */ /* 0x000fc60007fde0ff */
[----:B------:R-:W4:Y:S01]  /*c0c0*/  LDL.LU R22, [R1+0x50] ;  /* 0x0000500001167983 */ /* 0x000f220000300800 */
[-C--:B------:R-:W-:Y:S01]  /*c0d0*/  LEA.HI.X.SX32 R13, R13, R3.reuse, 0x1, P4 ;  /* 0x000000030d0d7211 */ /* 0x080fe200020f0eff */
[----:B0-----:R-:W-:Y:S01]  /*c0e0*/  IMAD R21, R20, R0, RZ ;  /* 0x0000000014157224 */ /* 0x001fe200078e02ff */
[C---:B------:R-:W-:Y:S01]  /*c0f0*/  PRMT R27, R6.reuse, 0x7771, RZ ;  /* 0x00007771061b7816 */ /* 0x040fe200000000ff */
[----:B------:R-:W4:Y:S01]  /*c100*/  LDL.LU R30, [R1+0x4c] ;  /* 0x00004c00011e7983 */ /* 0x000f220000300800 */
[----:B------:R-:W-:Y:S02]  /*c110*/  LEA.HI.X.SX32 R15, R15, R3, 0x1, P6 ;  /* 0x000000030f0f7211 */ /* 0x000fe400030f0eff */
[----:B------:R-:W-:Y:S02]  /*c120*/  PRMT R25, R6, 0x7772, RZ ;  /* 0x0000777206197816 */ /* 0x000fe400000000ff */
[----:B------:R-:W-:Y:S01]  /*c130*/  ISETP.LT.AND P4, PT, R20, UR19, !P0 ;  /* 0x0000001314007c0c */ /* 0x000fe2000c781270 */
[----:B------:R0:W-:Y:S01]  /*c140*/  @P3 STG.E.U8 desc[UR26][R12.64], R27 ;  /* 0x0000001b0c003986 */ /* 0x0001e2000c10111a */
[----:B------:R-:W-:-:S02]  /*c150*/  IADD3 R20, P6, PT, R21, R2, RZ ;  /* 0x0000000215147210 */ /* 0x000fc40007fde0ff */
[----:B-----5:R-:W-:Y:S01]  /*c160*/  PRMT R23, R6, 0x7773, RZ ;  /* 0x0000777306177816 */ /* 0x020fe200000000ff */
[----:B------:R-:W-:Y:S01]  /*c170*/  @P1 STG.E.U8 desc[UR26][R14.64], R25 ;  /* 0x000000190e001986 */ /* 0x000fe2000c10111a */
[----:B------:R-:W-:Y:S01]  /*c180*/  LEA.HI.X.SX32 R21, R21, R3, 0x1, P6 ;  /* 0x0000000315157211 */ /* 0x000fe200030f0eff */
[----:B------:R-:W-:-:S05]  /*c190*/  IMAD R5, R29, R0, RZ ;  /* 0x000000001d057224 */ /* 0x000fca00078e02ff */
[C---:B------:R-:W-:Y:S01]  /*c1a0*/  IADD3 R4, P6, PT, R5.reuse, R2, RZ ;  /* 0x0000000205047210 */ /* 0x040fe20007fde0ff */
[----:B------:R4:W-:Y:S03]  /*c1b0*/  @P4 STG.E.U8 desc[UR26][R20.64], R23 ;  /* 0x0000001714004986 */ /* 0x0009e6000c10111a */
[----:B------:R-:W-:Y:S01]  /*c1c0*/  LEA.HI.X.SX32 R5, R5, R3, 0x1, P6 ;  /* 0x0000000305057211 */ /* 0x000fe200030f0eff */
[C---:B--2---:R-:W-:Y:S01]  /*c1d0*/  IMAD R6, R26.reuse, R0, RZ ;  /* 0x000000001a067224 */ /* 0x044fe200078e02ff */
[----:B------:R-:W-:Y:S02]  /*c1e0*/  ISETP.LT.AND P1, PT, R26, UR19, !P0 ;  /* 0x000000131a007c0c */ /* 0x000fe4000c721270 */
[----:B------:R-:W2:Y:S02]  /*c1f0*/  LDL.LU R26, [R1+0x48] ;  /* 0x00004800011a7983 */ /* 0x000ea40000300800 */
[----:B0-----:R-:W-:-:S02]  /*c200*/  IADD3 R12, P4, PT, R6, R2, RZ ;  /* 0x00000002060c7210 */ /* 0x001fc40007f9e0ff */
[----:B---3--:R-:W-:Y:S02]  /*c210*/  ISETP.LT.AND P6, PT, R24, UR19, !P0 ;  /* 0x0000001318007c0c */ /* 0x008fe4000c7c1270 */
[----:B------:R-:W-:Y:S01]  /*c220*/  LEA.HI.X.SX32 R13, R6, R3, 0x1, P4 ;  /* 0x00000003060d7211 */ /* 0x000fe200020f0eff */
[-C--:B------:R-:W-:Y:S02]  /*c230*/  IMAD R6, R24, R0.reuse, RZ ;  /* 0x0000000018067224 */ /* 0x080fe400078e02ff */
[----:B------:R-:W3:Y:S01]  /*c240*/  LDL.LU R24, [R1+0x44] ;  /* 0x0000440001187983 */ /* 0x000ee20000300800 */
[----:B------:R-:W-:Y:S02]  /*c250*/  ISETP.LT.AND P3, PT, R29, UR19, !P0 ;  /* 0x000000131d007c0c */ /* 0x000fe4000c761270 */
[C---:B------:R-:W-:Y:S01]  /*c260*/  PRMT R29, R7.reuse, 0x7770, RZ ;  /* 0x00007770071d7816 */ /* 0x040fe200000000ff */
[----:B----4-:R-:W-:Y:S01]  /*c270*/  IMAD R20, R28, R0, RZ ;  /* 0x000000001c147224 */ /* 0x010fe200078e02ff */
[----:B------:R-:W-:-:S02]  /*c280*/  PRMT R27, R7, 0x7771, RZ ;  /* 0x00007771071b7816 */ /* 0x000fc400000000ff */
[----:B------:R-:W-:-:S07]  /*c290*/  IADD3 R14, P4, PT, R6, R2, RZ ;  /* 0x00000002060e7210 */ /* 0x000fce0007f9e0ff */
[----:B------:R0:W-:Y:S01]  /*c2a0*/  @P3 STG.E.U8 desc[UR26][R4.64], R29 ;  /* 0x0000001d04003986 */ /* 0x0001e2000c10111a */
[----:B------:R-:W-:-:S03]  /*c2b0*/  ISETP.LT.AND P3, PT, R28, UR19, !P0 ;  /* 0x000000131c007c0c */ /* 0x000fc6000c761270 */
[----:B------:R-:W4:Y:S01]  /*c2c0*/  LDL.LU R28, [R1+0x40] ;  /* 0x00004000011c7983 */ /* 0x000f220000300800 */
[----:B------:R-:W-:Y:S02]  /*c2d0*/  LEA.HI.X.SX32 R15, R6, R3, 0x1, P4 ;  /* 0x00000003060f7211 */ /* 0x000fe400020f0eff */
[----:B------:R-:W-:Y:S01]  /*c2e0*/  IADD3 R6, P4, PT, R20, R2, RZ ;  /* 0x0000000214067210 */ /* 0x000fe20007f9e0ff */
[----:B------:R5:W-:Y:S01]  /*c2f0*/  @P1 STG.E.U8 desc[UR26][R12.64], R27 ;  /* 0x0000001b0c001986 */ /* 0x000be2000c10111a */
[C---:B------:R-:W-:Y:S01]  /*c300*/  ISETP.LT.AND P1, PT, R22.reuse, UR19, !P0 ;  /* 0x0000001316007c0c */ /* 0x040fe2000c721270 */
[----:B------:R-:W-:Y:S02]  /*c310*/  IMAD R21, R22, R0, RZ ;  /* 0x0000000016157224 */ /* 0x000fe400078e02ff */
[----:B------:R-:W4:Y:S01]  /*c320*/  LDL.LU R22, [R1+0x3c] ;  /* 0x00003c0001167983 */ /* 0x000f220000300800 */
[C---:B------:R-:W-:Y:S02]  /*c330*/  PRMT R25, R7.reuse, 0x7772, RZ ;  /* 0x0000777207197816 */ /* 0x040fe400000000ff */
[----:B------:R-:W-:-:S02]  /*c340*/  PRMT R23, R7, 0x7773, RZ ;  /* 0x0000777307177816 */ /* 0x000fc400000000ff */
[----:B------:R-:W-:Y:S01]  /*c350*/  LEA.HI.X.SX32 R7, R20, R3, 0x1, P4 ;  /* 0x0000000314077211 */ /* 0x000fe200020f0eff */
[----:B------:R2:W-:Y:S04]  /*c360*/  @P6 STG.E.U8 desc[UR26][R14.64], R25 ;  /* 0x000000190e006986 */ /* 0x0005e8000c10111a */
[----:B------:R2:W-:Y:S01]  /*c370*/  @P3 STG.E.U8 desc[UR26][R6.64], R23 ;  /* 0x0000001706003986 */ /* 0x0005e2000c10111a */
[----:B0-----:R-:W-:-:S03]  /*c380*/  IADD3 R4, P6, PT, R21, R2, RZ ;  /* 0x0000000215047210 */ /* 0x001fc60007fde0ff */
[----:B-----5:R-:W5:Y:S01]  /*c390*/  LDL.LU R27, [R1+0x38] ;  /* 0x00003800011b7983 */ /* 0x020f620000300800 */
[----:B------:R-:W-:Y:S02]  /*c3a0*/  LEA.HI.X.SX32 R5, R21, R3, 0x1, P6 ;  /* 0x0000000315057211 */ /* 0x000fe400030f0eff */
[----:B-1----:R-:W-:-:S05]  /*c3b0*/  PRMT R21, R8, 0x7770, RZ ;  /* 0x0000777008157816 */ /* 0x002fca00000000ff */
[----:B------:R4:W-:Y:S01]  /*c3c0*/  @P1 STG.E.U8 desc[UR26][R4.64], R21 ;  /* 0x0000001504001986 */ /* 0x0009e2000c10111a */
[C---:B--2---:R-:W-:Y:S01]  /*c3d0*/  ISETP.LT.AND P3, PT, R26.reuse, UR19, !P0 ;  /* 0x000000131a007c0c */ /* 0x044fe2000c761270 */
[-C--:B------:R-:W-:Y:S02]  /*c3e0*/  IMAD R15, R26, R0.reuse, RZ ;  /* 0x000000001a0f7224 */ /* 0x080fe400078e02ff */
[----:B------:R-:W2:Y:S01]  /*c3f0*/  LDL.LU R26, [R1+0x34] ;  /* 0x00003400011a7983 */ /* 0x000ea20000300800 */
[CC--:B---3--:R-:W-:Y:S01]  /*c400*/  IMAD R20, R24.reuse, R0.reuse, RZ ;  /* 0x0000000018147224 */ /* 0x0c8fe200078e02ff */
[----:B------:R-:W-:Y:S02]  /*c410*/  ISETP.LT.AND P1, PT, R24, UR19, !P0 ;  /* 0x0000001318007c0c */ /* 0x000fe4000c721270 */
[----:B------:R-:W3:Y:S01]  /*c420*/  LDL.LU R24, [R1+0x30] ;  /* 0x0000300001187983 */ /* 0x000ee20000300800 */
[C---:B------:R-:W-:Y:S01]  /*c430*/  IMAD R13, R30.reuse, R0, RZ ;  /* 0x000000001e0d7224 */ /* 0x040fe200078e02ff */
[----:B------:R-:W-:-:S04]  /*c440*/  ISETP.LT.AND P4, PT, R30, UR19, !P0 ;  /* 0x000000131e007c0c */ /* 0x000fc8000c781270 */
[CC--:B------:R-:W-:Y:S02]  /*c450*/  IADD3 R12, P6, PT, R13.reuse, R2.reuse, RZ ;  /* 0x000000020d0c7210 */ /* 0x0c0fe40007fde0ff */
[C---:B------:R-:W-:Y:S02]  /*c460*/  PRMT R25, R8.reuse, 0x7771, RZ ;  /* 0x0000777108197816 */ /* 0x040fe400000000ff */
[-C--:B------:R-:W-:Y:S02]  /*c470*/  LEA.HI.X.SX32 R13, R13, R3.reuse, 0x1, P6 ;  /* 0x000000030d0d7211 */ /* 0x080fe400030f0eff */
[C---:B------:R-:W-:Y:S02]  /*c480*/  IADD3 R14, P6, PT, R15.reuse, R2, RZ ;  /* 0x000000020f0e7210 */ /* 0x040fe40007fde0ff */
[----:B------:R-:W-:Y:S01]  /*c490*/  PRMT R23, R8, 0x7772, RZ ;  /* 0x0000777208177816 */ /* 0x000fe200000000ff */
[----:B------:R0:W-:Y:S01]  /*c4a0*/  @P4 STG.E.U8 desc[UR26][R12.64], R25 ;  /* 0x000000190c004986 */ /* 0x0001e2000c10111a */
[----:B------:R-:W-:Y:S01]  /*c4b0*/  LEA.HI.X.SX32 R15, R15, R3, 0x1, P6 ;  /* 0x000000030f0f7211 */ /* 0x000fe200030f0eff */
[----:B----4-:R-:W-:Y:S01]  /*c4c0*/  IMAD R5, R28, R0, RZ ;  /* 0x000000001c057224 */ /* 0x010fe200078e02ff */
[----:B------:R-:W-:-:S02]  /*c4d0*/  IADD3 R6, P4, PT, R20, R2, RZ ;  /* 0x0000000214067210 */ /* 0x000fc40007f9e0ff */
[----:B------:R-:W-:Y:S02]  /*c4e0*/  ISETP.LT.AND P6, PT, R28, UR19, !P0 ;  /* 0x000000131c007c0c */ /* 0x000fe4000c7c1270 */
[----:B------:R-:W4:Y:S01]  /*c4f0*/  LDL.LU R28, [R1+0x2c] ;  /* 0x00002c00011c7983 */ /* 0x000f220000300800 */
[-C--:B------:R-:W-:Y:S02]  /*c500*/  LEA.HI.X.SX32 R7, R20, R3.reuse, 0x1, P4 ;  /* 0x0000000314077211 */ /* 0x080fe400020f0eff */
[----:B------:R-:W-:Y:S01]  /*c510*/  PRMT R21, R8, 0x7773, RZ ;  /* 0x0000777308157816 */ /* 0x000fe200000000ff */
[----:B------:R1:W-:Y:S01]  /*c520*/  @P3 STG.E.U8 desc[UR26][R14.64], R23 ;  /* 0x000000170e003986 */ /* 0x0003e2000c10111a */
[C---:B------:R-:W-:Y:S01]  /*c530*/  IADD3 R4, P4, PT, R5.reuse, R2, RZ ;  /* 0x0000000205047210 */ /* 0x040fe20007f9e0ff */
[C---:B------:R-:W-:Y:S01]  /*c540*/  IMAD R8, R22.reuse, R0, RZ ;  /* 0x0000000016087224 */ /* 0x040fe200078e02ff */
[----:B------:R-:W-:Y:S02]  /*c550*/  ISETP.LT.AND P3, PT, R22, UR19, !P0 ;  /* 0x0000001316007c0c */ /* 0x000fe4000c761270 */
[----:B------:R-:W4:Y:S01]  /*c560*/  LDL.LU R22, [R1+0x28] ;  /* 0x0000280001167983 */ /* 0x000f220000300800 */
[----:B------:R-:W-:-:S02]  /*c570*/  LEA.HI.X.SX32 R5, R5, R3, 0x1, P4 ;  /* 0x0000000305057211 */ /* 0x000fc400020f0eff */
[C---:B0-----:R-:W-:Y:S01]  /*c580*/  IADD3 R12, P4, PT, R8.reuse, R2, RZ ;  /* 0x00000002080c7210 */ /* 0x041fe20007f9e0ff */
[----:B------:R0:W-:Y:S01]  /*c590*/  @P1 STG.E.U8 desc[UR26][R6.64], R21 ;  /* 0x0000001506001986 */ /* 0x0001e2000c10111a */
[C---:B-----5:R-:W-:Y:S01]  /*c5a0*/  IMAD R20, R27.reuse, R0, RZ ;  /* 0x000000001b147224 */ /* 0x060fe200078e02ff */
[----:B------:R-:W-:Y:S02]  /*c5b0*/  ISETP.LT.AND P1, PT, R27, UR19, !P0 ;  /* 0x000000131b007c0c */ /* 0x000fe4000c721270 */
[----:B------:R-:W-:Y:S01]  /*c5c0*/  LEA.HI.X.SX32 R13, R8, R3, 0x1, P4 ;  /* 0x00000003080d7211 */ /* 0x000fe200020f0eff */
[----:B------:R-:W5:Y:S01]  /*c5d0*/  LDL.LU R27, [R1+0x24] ;  /* 0x00002400011b7983 */ /* 0x000f620000300800 */
[C---:B------:R-:W-:Y:S02]  /*c5e0*/  PRMT R25, R9.reuse, 0x7770, RZ ;  /* 0x0000777009197816 */ /* 0x040fe400000000ff */
[----:B-1----:R-:W-:-:S03]  /*c5f0*/  PRMT R23, R9, 0x7771, RZ ;  /* 0x0000777109177816 */ /* 0x002fc600000000ff */
[----:B------:R1:W-:Y:S01]  /*c600*/  @P6 STG.E.U8 desc[UR26][R4.64], R25 ;  /* 0x0000001904006986 */ /* 0x0003e2000c10111a */
[----:B------:R-:W-:-:S03]  /*c610*/  IADD3 R14, P6, PT, R20, R2, RZ ;  /* 0x00000002140e7210 */ /* 0x000fc60007fde0ff */
[----:B------:R0:W-:Y:S01]  /*c620*/  @P3 STG.E.U8 desc[UR26][R12.64], R23 ;  /* 0x000000170c003986 */ /* 0x0001e2000c10111a */
[----:B------:R-:W-:Y:S02]  /*c630*/  LEA.HI.X.SX32 R15, R20, R3, 0x1, P6 ;  /* 0x00000003140f7211 */ /* 0x000fe400030f0eff */
[C---:B--2---:R-:W-:Y:S01]  /*c640*/  ISETP.LT.AND P4, PT, R26.reuse, UR19, !P0 ;  /* 0x000000131a007c0c */ /* 0x044fe2000c781270 */
[-C--:B0-----:R-:W-:Y:S02]  /*c650*/  IMAD R7, R26, R0.reuse, RZ ;  /* 0x000000001a077224 */ /* 0x081fe400078e02ff */
[----:B------:R-:W2:Y:S01]  /*c660*/  LDL.LU R26, [R1+0x20] ;  /* 0x00002000011a7983 */ /* 0x000ea20000300800 */
[C---:B---3--:R-:W-:Y:S01]  /*c670*/  ISETP.LT.AND P3, PT, R24.reuse, UR19, !P0 ;  /* 0x0000001318007c0c */ /* 0x048fe2000c761270 */
[----:B-1----:R-:W-:Y:S02]  /*c680*/  IMAD R5, R24, R0, RZ ;  /* 0x0000000018057224 */ /* 0x002fe400078e02ff */
[----:B------:R-:W3:Y:S04]  /*c690*/  LDL.LU R24, [R1+0x1c] ;  /* 0x00001c0001187983 */ /* 0x000ee80000300800 */
[----:B------:R-:W3:Y:S01]  /*c6a0*/  LDL.LU R20, [R1+0x18] ;  /* 0x0000180001147983 */ /* 0x000ee20000300800 */
[----:B------:R-:W-:-:S02]  /*c6b0*/  IADD3 R6, P6, PT, R7, R2, RZ ;  /* 0x0000000207067210 */ /* 0x000fc40007fde0ff */
[----:B------:R-:W-:Y:S02]  /*c6c0*/  PRMT R21, R9, 0x7772, RZ ;  /* 0x0000777209157816 */ /* 0x000fe400000000ff */
[-C--:B------:R-:W-:Y:S02]  /*c6d0*/  LEA.HI.X.SX32 R7, R7, R3.reuse, 0x1, P6 ;  /* 0x0000000307077211 */ /* 0x080fe400030f0eff */
[----:B------:R-:W-:Y:S01]  /*c6e0*/  PRMT R25, R9, 0x7773, RZ ;  /* 0x0000777309197816 */ /* 0x000fe200000000ff */
[----:B------:R0:W-:Y:S01]  /*c6f0*/  @P1 STG.E.U8 desc[UR26][R14.64], R21 ;  /* 0x000000150e001986 */ /* 0x0001e2000c10111a */
[C---:B------:R-:W-:Y:S01]  /*c700*/  IADD3 R4, P6, PT, R5.reuse, R2, RZ ;  /* 0x0000000205047210 */ /* 0x040fe20007fde0ff */
[C---:B----4-:R-:W-:Y:S01]  /*c710*/  IMAD R9, R28.reuse, R0, RZ ;  /* 0x000000001c097224 */ /* 0x050fe200078e02ff */
[----:B------:R-:W-:Y:S01]  /*c720*/  ISETP.LT.AND P1, PT, R28, UR19, !P0 ;  /* 0x000000131c007c0c */ /* 0x000fe2000c721270 */
[----:B------:R5:W-:Y:S01]  /*c730*/  @P4 STG.E.U8 desc[UR26][R6.64], R25 ;  /* 0x0000001906004986 */ /* 0x000be2000c10111a */
[----:B------:R-:W-:-:S02]  /*c740*/  LEA.HI.X.SX32 R5, R5, R3, 0x1, P6 ;  /* 0x0000000305057211 */ /* 0x000fc400030f0eff */
[C---:B------:R-:W-:Y:S01]  /*c750*/  IADD3 R8, P4, PT, R9.reuse, R2, RZ ;  /* 0x0000000209087210 */ /* 0x040fe20007f9e0ff */
[C---:B------:R-:W-:Y:S01]  /*c760*/  IMAD R13, R22.reuse, R0, RZ ;  /* 0x00000000160d7224 */ /* 0x040fe200078e02ff */
[----:B------:R-:W-:Y:S02]  /*c770*/  ISETP.LT.AND P6, PT, R22, UR19, !P0 ;  /* 0x0000001316007c0c */ /* 0x000fe4000c7c1270 */
[C---:B------:R-:W-:Y:S01]  /*c780*/  PRMT R23, R10.reuse, 0x7770, RZ ;  /* 0x000077700a177816 */ /* 0x040fe200000000ff */
[----:B------:R-:W4:Y:S01]  /*c790*/  LDL.LU R22, [R1+0x14] ;  /* 0x0000140001167983 */ /* 0x000f220000300800 */
[-C--:B------:R-:W-:Y:S02]  /*c7a0*/  LEA.HI.X.SX32 R9, R9, R3.reuse, 0x1, P4 ;  /* 0x0000000309097211 */ /* 0x080fe400020f0eff */
[C---:B0-----:R-:W-:Y:S01]  /*c7b0*/  PRMT R21, R10.reuse, 0x7771, RZ ;  /* 0x000077710a157816 */ /* 0x041fe200000000ff */
[----:B------:R0:W-:Y:S01]  /*c7c0*/  @P3 STG.E.U8 desc[UR26][R4.64], R23 ;  /* 0x0000001704003986 */ /* 0x0001e2000c10111a */
[----:B------:R-:W-:Y:S01]  /*c7d0*/  IADD3 R12, P4, PT, R13, R2, RZ ;  /* 0x000000020d0c7210 */ /* 0x000fe20007f9e0ff */
[----:B-----5:R-:W-:Y:S01]  /*c7e0*/  IMAD R7, R27, R0, RZ ;  /* 0x000000001b077224 */ /* 0x020fe200078e02ff */
[----:B------:R-:W-:Y:S01]  /*c7f0*/  PRMT R15, R10, 0x7772, RZ ;  /* 0x000077720a0f7816 */ /* 0x000fe200000000ff */
[----:B------:R1:W-:Y:S01]  /*c800*/  @P1 STG.E.U8 desc[UR26][R8.64], R21 ;  /* 0x0000001508001986 */ /* 0x0003e2000c10111a */
[----:B------:R-:W-:-:S02]  /*c810*/  LEA.HI.X.SX32 R13, R13, R3, 0x1, P4 ;  /* 0x000000030d0d7211 */ /* 0x000fc400020f0eff */
[----:B------:R-:W-:Y:S01]  /*c820*/  ISETP.LT.AND P3, PT, R27, UR19, !P0 ;  /* 0x000000131b007c0c */ /* 0x000fe2000c761270 */
[----:B------:R-:W5:Y:S01]  /*c830*/  LDL.LU R28, [R1+0x10] ;  /* 0x00001000011c7983 */ /* 0x000f620000300800 */
[----:B------:R-:W-:-:S03]  /*c840*/  IADD3 R6, P4, PT, R7, R2, RZ ;  /* 0x0000000207067210 */ /* 0x000fc60007f9e0ff */
[----:B------:R2:W-:Y:S01]  /*c850*/  @P6 STG.E.U8 desc[UR26][R12.64], R15 ;  /* 0x0000000f0c006986 */ /* 0x0005e2000c10111a */
[----:B------:R-:W-:Y:S02]  /*c860*/  LEA.HI.X.SX32 R7, R7, R3, 0x1, P4 ;  /* 0x0000000307077211 */ /* 0x000fe400020f0eff */
[----:B0-----:R-:W-:Y:S01]  /*c870*/  PRMT R23, R10, 0x7773, RZ ;  /* 0x000077730a177816 */ /* 0x001fe200000000ff */
[----:B------:R-:W5:Y:S01]  /*c880*/  LDL.LU R27, [R1+0xfc] ;  /* 0x0000fc00011b7983 */ /* 0x000f620000300800 */
[----:B-1----:R-:W-:-:S03]  /*c890*/  PRMT R21, R11, 0x7770, RZ ;  /* 0x000077700b157816 */ /* 0x002fc600000000ff */
[----:B------:R0:W-:Y:S01]  /*c8a0*/  @P3 STG.E.U8 desc[UR26][R6.64], R23 ;  /* 0x0000001706003986 */ /* 0x0001e2000c10111a */
[C---:B--2---:R-:W-:Y:S01]  /*c8b0*/  IMAD R14, R26.reuse, R0, RZ ;  /* 0x000000001a0e7224 */ /* 0x044fe200078e02ff */
[----:B------:R-:W-:Y:S02]  /*c8c0*/  ISETP.LT.AND P1, PT, R26, UR19, !P0 ;  /* 0x000000131a007c0c */ /* 0x000fe4000c721270 */
[----:B------:R-:W2:Y:S02]  /*c8d0*/  LDL.LU R26, [R1+0xf8] ;  /* 0x0000f800011a7983 */ /* 0x000ea40000300800 */
[----:B------:R-:W-:-:S04]  /*c8e0*/  IADD3 R4, P6, PT, R14, R2, RZ ;  /* 0x000000020e047210 */ /* 0x000fc80007fde0ff */
[----:B------:R-:W-:Y:S01]  /*c8f0*/  LEA.HI.X.SX32 R5, R14, R3, 0x1, P6 ;  /* 0x000000030e057211 */ /* 0x000fe200030f0eff */
[----:B---3--:R-:W-:-:S04]  /*c900*/  IMAD R10, R20, R0, RZ ;  /* 0x00000000140a7224 */ /* 0x008fc800078e02ff */
[----:B------:R1:W-:Y:S01]  /*c910*/  @P1 STG.E.U8 desc[UR26][R4.64], R21 ;  /* 0x0000001504001986 */ /* 0x0003e2000c10111a */
[----:B------:R-:W-:-:S03]  /*c920*/  ISETP.LT.AND P1, PT, R20, UR19, !P0 ;  /* 0x0000001314007c0c */ /* 0x000fc6000c721270 */
[----:B------:R-:W3:Y:S01]  /*c930*/  LDL.LU R20, [R1+0xf4] ;  /* 0x0000f40001147983 */ /* 0x000ee20000300800 */
[C---:B------:R-:W-:Y:S01]  /*c940*/  IMAD R9, R24.reuse, R0, RZ ;  /* 0x0000000018097224 */ /* 0x040fe200078e02ff */
[----:B------:R-:W-:Y:S02]  /*c950*/  ISETP.LT.AND P4, PT, R24, UR19, !P0 ;  /* 0x0000001318007c0c */ /* 0x000fe4000c781270 */
[----:B------:R-:W-:Y:S01]  /*c960*/  PRMT R15, R11, 0x7771, RZ ;  /* 0x000077710b0f7816 */ /* 0x000fe200000000ff */
[----:B------:R-:W3:Y:S01]  /*c970*/  LDL.LU R24, [R1+0xf0] ;  /* 0x0000f00001187983 */ /* 0x000ee20000300800 */
[----:B------:R-:W-:-:S04]  /*c980*/  IADD3 R8, P3, PT, R9, R2, RZ ;  /* 0x0000000209087210 */ /* 0x000fc80007f7e0ff */
[----:B------:R-:W-:Y:S02]  /*c990*/  LEA.HI.X.SX32 R9, R9, R3, 0x1, P3 ;  /* 0x0000000309097211 */ /* 0x000fe400018f0eff */
[----:B------:R-:W-:-:S03]  /*c9a0*/  IADD3 R12, P3, PT, R10, R2, RZ ;  /* 0x000000020a0c7210 */ /* 0x000fc60007f7e0ff */
[----:B------:R0:W-:Y:S01]  /*c9b0*/  @P4 STG.E.U8 desc[UR26][R8.64], R15 ;  /* 0x0000000f08004986 */ /* 0x0001e2000c10111a */
[C---:B----4-:R-:W-:Y:S01]  /*c9c0*/  IMAD R14, R22.reuse, R0, RZ ;  /* 0x00000000160e7224 */ /* 0x050fe200078e02ff */
[----:B------:R-:W-:Y:S02]  /*c9d0*/  ISETP.LT.AND P6, PT, R22, UR19, !P0 ;  /* 0x0000001316007c0c */ /* 0x000fe4000c7c1270 */
[-C--:B------:R-:W-:Y:S01]  /*c9e0*/  LEA.HI.X.SX32 R13, R10, R3.reuse, 0x1, P3 ;  /* 0x000000030a0d7211 */ /* 0x080fe200018f0eff */
[----:B------:R-:W4:Y:S01]  /*c9f0*/  LDL.LU R22, [R1+0xe4] ;  /* 0x0000e40001167983 */ /* 0x000f220000300800 */
[----:B0-----:R-:W-:Y:S02]  /*ca00*/  IADD3 R6, P4, PT, R14, R2, RZ ;  /* 0x000000020e067210 */ /* 0x001fe40007f9e0ff */
[C---:B-1----:R-:W-:Y:S02]  /*ca10*/  PRMT R21, R11.reuse, 0x7772, RZ ;  /* 0x000077720b157816 */ /* 0x042fe400000000ff */
[----:B------:R-:W-:Y:S01]  /*ca20*/  PRMT R25, R11, 0x7773, RZ ;  /* 0x000077730b197816 */ /* 0x000fe200000000ff */
[----:B-----5:R-:W-:Y:S01]  /*ca30*/  IMAD R5, R28, R0, RZ ;  /* 0x000000001c057224 */ /* 0x020fe200078e02ff */
[----:B------:R-:W-:-:S03]  /*ca40*/  LEA.HI.X.SX32 R7, R14, R3, 0x1, P4 ;  /* 0x000000030e077211 */ /* 0x000fc600020f0eff */
[----:B------:R-:W-:Y:S01]  /*ca50*/  IMAD R11, R0, 0x2, R5 ;  /* 0x00000002000b7824 */ /* 0x000fe200078e0205 */
[----:B------:R0:W-:Y:S01]  /*ca60*/  @P1 STG.E.U8 desc[UR26][R12.64], R21 ;  /* 0x000000150c001986 */ /* 0x0001e2000c10111a */
[----:B------:R-:W-:-:S03]  /*ca70*/  IADD3 R4, P1, PT, R5, R2, RZ ;  /* 0x0000000205047210 */ /* 0x000fc60007f3e0ff */
[----:B------:R1:W-:Y:S01]  /*ca80*/  @P6 STG.E.U8 desc[UR26][R6.64], R25 ;  /* 0x0000001906006986 */ /* 0x0003e2000c10111a */
[----:B------:R-:W-:Y:S02]  /*ca90*/  IADD3 R8, P6, PT, R11, R2, RZ ;  /* 0x000000020b087210 */ /* 0x000fe40007fde0ff */
[-C--:B------:R-:W-:Y:S02]  /*caa0*/  LEA.HI.X.SX32 R5, R5, R3.reuse, 0x1, P1 ;  /* 0x0000000305057211 */ /* 0x080fe400008f0eff */
[----:B------:R-:W-:Y:S01]  /*cab0*/  LEA.HI.X.SX32 R9, R11, R3, 0x1, P6 ;  /* 0x000000030b097211 */ /* 0x000fe200030f0eff */
[----:B0-----:R-:W5:Y:S01]  /*cac0*/  LDL.LU R12, [R1+0xe0] ;  /* 0x0000e000010c7983 */ /* 0x001f620000300800 */
[----:B--2---:R-:W-:-:S03]  /*cad0*/  ISETP.LT.AND P1, PT, R26, UR19, !P0 ;  /* 0x000000131a007c0c */ /* 0x004fc6000c721270 */
[----:B------:R-:W2:Y:S01]  /*cae0*/  LDL.LU R26, [R1+0xc] ;  /* 0x00000c00011a7983 */ /* 0x000ea20000300800 */
[----:B---3--:R-:W-:-:S03]  /*caf0*/  ISETP.LT.AND P6, PT, R20, UR19, !P0 ;  /* 0x0000001314007c0c */ /* 0x008fc6000c7c1270 */
[----:B------:R-:W3:Y:S01]  /*cb00*/  LDL.LU R20, [R1+0xdc] ;  /* 0x0000dc0001147983 */ /* 0x000ee20000300800 */
[----:B------:R-:W-:Y:S01]  /*cb10*/  ISETP.LT.AND P3, PT, R28, UR19, !P0 ;  /* 0x000000131c007c0c */ /* 0x000fe2000c761270 */
[----:B------:R-:W-:Y:S01]  /*cb20*/  IMAD R15, R0, 0x2, R11 ;  /* 0x00000002000f7824 */ /* 0x000fe200078e020b */
[C---:B------:R-:W-:Y:S01]  /*cb30*/  PRMT R23, R16.reuse, 0x7770, RZ ;  /* 0x0000777010177816 */ /* 0x040fe200000000ff */
[----:B-1----:R-:W2:Y:S01]  /*cb40*/  LDL.LU R25, [R1+0xd8] ;  /* 0x0000d80001197983 */ /* 0x002ea20000300800 */
[----:B------:R-:W-:Y:S01]  /*cb50*/  PRMT R21, R16, 0x7771, RZ ;  /* 0x0000777110157816 */ /* 0x000fe200000000ff */
[----:B------:R-:W-:Y:S01]  /*cb60*/  IMAD R7, R0, 0x2, R15 ;  /* 0x0000000200077824 */ /* 0x000fe200078e020f */
[----:B------:R-:W-:-:S07]  /*cb70*/  ISETP.LT.AND P4, PT, R27, UR19, !P0 ;  /* 0x000000131b007c0c */ /* 0x000fce000c781270 */
[----:B------:R-:W-:Y:S01]  /*cb80*/  @P3 STG.E.U8 desc[UR26][R4.64], R23 ;  /* 0x0000001704003986 */ /* 0x000fe2000c10111a */
[CC--:B------:R-:W-:Y:S01]  /*cb90*/  IADD3 R10, P3, PT, R15.reuse, R2.reuse, RZ ;  /* 0x000000020f0a7210 */ /* 0x0c0fe20007f7e0ff */
[----:B------:R-:W-:Y:S02]  /*cba0*/  IMAD R13, R0, 0x2, R7 ;  /* 0x00000002000d7824 */ /* 0x000fe400078e0207 */
[----:B------:R0:W-:Y:S01]  /*cbb0*/  @P5 STG.E.U8 desc[UR26][R8.64], R21 ;  /* 0x0000001508005986 */ /* 0x0001e2000c10111a */
[-C--:B------:R-:W-:Y:S02]  /*cbc0*/  LEA.HI.X.SX32 R11, R15, R3.reuse, 0x1, P3 ;  /* 0x000000030f0b7211 */ /* 0x080fe400018f0eff */
[----:B------:R-:W-:Y:S02]  /*cbd0*/  PRMT R15, R16, 0x7772, RZ ;  /* 0x00007772100f7816 */ /* 0x000fe400000000ff */
[----:B------:R-:W-:Y:S02]  /*cbe0*/  ISETP.LT.AND P3, PT, R24, UR19, !P0 ;  /* 0x0000001318007c0c */ /* 0x000fe4000c761270 */
[CC--:B------:R-:W-:Y:S01]  /*cbf0*/  IADD3 R6, P5, PT, R7.reuse, R2.reuse, RZ ;  /* 0x0000000207067210 */ /* 0x0c0fe20007fbe0ff */
[----:B------:R-:W2:Y:S03]  /*cc00*/  LDL.LU R24, [R1+0xd4] ;  /* 0x0000d40001187983 */ /* 0x000ea60000300800 */
[----:B------:R-:W-:Y:S01]  /*cc10*/  LEA.HI.X.SX32 R7, R7, R3, 0x1, P5 ;  /* 0x0000000307077211 */ /* 0x000fe200028f0eff */
[----:B------:R1:W-:Y:S01]  /*cc20*/  @P2 STG.E.U8 desc[UR26][R10.64], R15 ;  /* 0x0000000f0a002986 */ /* 0x0003e2000c10111a */
[----:B0-----:R-:W-:Y:S01]  /*cc30*/  PRMT R21, R16, 0x7773, RZ ;  /* 0x0000777310157816 */ /* 0x001fe200000000ff */
[----:B------:R-:W-:Y:S01]  /*cc40*/  IMAD R9, R0, 0x2, R13 ;  /* 0x0000000200097824 */ /* 0x000fe200078e020d */
[----:B------:R-:W-:-:S03]  /*cc50*/  IADD3 R4, P2, PT, R13, R2, RZ ;  /* 0x000000020d047210 */ /* 0x000fc60007f5e0ff */
[----:B------:R0:W-:Y:S01]  /*cc60*/  @P4 STG.E.U8 desc[UR26][R6.64], R21 ;  /* 0x0000001506004986 */ /* 0x0001e2000c10111a */
[-C--:B------:R-:W-:Y:S01]  /*cc70*/  LEA.HI.X.SX32 R5, R13, R3.reuse, 0x1, P2 ;  /* 0x000000030d057211 */ /* 0x080fe200010f0eff */
[----:B------:R-:W-:Y:S01]  /*cc80*/  IMAD R13, R0, 0x2, R9 ;  /* 0x00000002000d7824 */ /* 0x000fe200078e0209 */
[CC--:B------:R-:W-:Y:S02]  /*cc90*/  IADD3 R8, P4, PT, R9.reuse, R2.reuse, RZ ;  /* 0x0000000209087210 */ /* 0x0c0fe40007f9e0ff */
[----:B----4-:R-:W-:Y:S02]  /*cca0*/  ISETP.LT.AND P5, PT, R22, UR19, !P0 ;  /* 0x0000001316007c0c */ /* 0x010fe4000c7a1270 */
[----:B------:R-:W4:Y:S01]  /*ccb0*/  LDL.LU R22, [R1+0xd0] ;  /* 0x0000d00001167983 */ /* 0x000f220000300800 */
[-C--:B------:R-:W-:Y:S02]  /*ccc0*/  LEA.HI.X.SX32 R9, R9, R3.reuse, 0x1, P4 ;  /* 0x0000000309097211 */ /* 0x080fe400020f0eff */
[C---:B-1----:R-:W-:Y:S01]  /*ccd0*/  IADD3 R10, P4, PT, R13.reuse, R2, RZ ;  /* 0x000000020d0a7210 */ /* 0x042fe20007f9e0ff */
[----:B------:R-:W4:Y:S03]  /*cce0*/  LDL.LU R14, [R1+0xcc] ;  /* 0x0000cc00010e7983 */ /* 0x000f260000300800 */
[----:B------:R-:W-:-:S02]  /*ccf0*/  LEA.HI.X.SX32 R11, R13, R3, 0x1, P4 ;  /* 0x000000030d0b7211 */ /* 0x000fc400020f0eff */
[----:B---3--:R-:W-:Y:S02]  /*cd00*/  ISETP.LT.AND P4, PT, R20, UR19, !P0 ;  /* 0x0000001314007c0c */ /* 0x008fe4000c781270 */
[----:B------:R-:W3:Y:S01]  /*cd10*/  LDL.LU R20, [R1+0xc8] ;  /* 0x0000c80001147983 */ /* 0x000ee20000300800 */
[C---:B------:R-:W-:Y:S02]  /*cd20*/  PRMT R23, R17.reuse, 0x7770, RZ ;  /* 0x0000777011177816 */ /* 0x040fe400000000ff */
[----:B-----5:R-:W-:Y:S01]  /*cd30*/  ISETP.LT.AND P2, PT, R12, UR19, !P0 ;  /* 0x000000130c007c0c */ /* 0x020fe2000c741270 */
[C---:B--2---:R-:W-:Y:S01]  /*cd40*/  IMAD R12, R26.reuse, R0, RZ ;  /* 0x000000001a0c7224 */ /* 0x044fe200078e02ff */
[----:B------:R-:W-:Y:S01]  /*cd50*/  PRMT R15, R17, 0x7771, RZ ;  /* 0x00007771110f7816 */ /* 0x000fe200000000ff */
[----:B------:R1:W-:Y:S01]  /*cd60*/  @P1 STG.E.U8 desc[UR26][R4.64], R23 ;  /* 0x0000001704001986 */ /* 0x0003e2000c10111a */
[----:B------:R-:W-:-:S03]  /*cd70*/  ISETP.LT.AND P1, PT, R26, UR19, !P0 ;  /* 0x000000131a007c0c */ /* 0x000fc6000c721270 */
[----:B------:R2:W-:Y:S01]  /*cd80*/  @P6 STG.E.U8 desc[UR26][R8.64], R15 ;  /* 0x0000000f08006986 */ /* 0x0005e2000c10111a */
[-C--:B0-----:R-:W-:Y:S01]  /*cd90*/  IADD3 R6, P6, PT, R12, R2.reuse, RZ ;  /* 0x000000020c067210 */ /* 0x081fe20007fde0ff */
[----:B------:R-:W-:Y:S01]  /*cda0*/  IMAD R13, R0, 0x4, R13 ;  /* 0x00000004000d7824 */ /* 0x000fe200078e020d */
[C---:B------:R-:W-:Y:S01]  /*cdb0*/  PRMT R21, R17.reuse, 0x7772, RZ ;  /* 0x0000777211157816 */ /* 0x040fe200000000ff */
[----:B------:R-:W5:Y:S01]  /*cdc0*/  LDL.LU R16, [R1+0xc4] ;  /* 0x0000c40001107983 */ /* 0x000f620000300800 */
[----:B------:R-:W-:Y:S02]  /*cdd0*/  LEA.HI.X.SX32 R7, R12, R3, 0x1, P6 ;  /* 0x000000030c077211 */ /* 0x000fe400030f0eff */
[----:B------:R-:W-:Y:S01]  /*cde0*/  PRMT R17, R17, 0x7773, RZ ;  /* 0x0000777311117816 */ /* 0x000fe200000000ff */
[----:B------:R-:W-:Y:S01]  /*cdf0*/  @P3 STG.E.U8 desc[UR26][R10.64], R21 ;  /* 0x000000150a003986 */ /* 0x000fe2000c10111a */
[----:B------:R-:W-:Y:S01]  /*ce00*/  IADD3 R12, P6, PT, R13, R2, RZ ;  /* 0x000000020d0c7210 */ /* 0x000fe20007fde0ff */
[----:B-1----:R-:W-:-:S02]  /*ce10*/  IMAD R5, R0, 0x2, R13 ;  /* 0x0000000200057824 */ /* 0x002fc400078e020d */
[----:B------:R0:W-:Y:S01]  /*ce20*/  @P1 STG.E.U8 desc[UR26][R6.64], R17 ;  /* 0x0000001106001986 */ /* 0x0001e2000c10111a */
[----:B------:R-:W-:-:S03]  /*ce30*/  ISETP.LT.AND P1, PT, R24, UR19, !P0 ;  /* 0x0000001318007c0c */ /* 0x000fc6000c721270 */
[----:B------:R-:W5:Y:S01]  /*ce40*/  LDL.LU R24, [R1+0x8] ;  /* 0x0000080001187983 */ /* 0x000f620000300800 */
[-C--:B------:R-:W-:Y:S01]  /*ce50*/  LEA.HI.X.SX32 R13, R13, R3.reuse, 0x1, P6 ;  /* 0x000000030d0d7211 */ /* 0x080fe200030f0eff */
[----:B--2---:R-:W-:Y:S01]  /*ce60*/  IMAD R15, R0, 0x2, R5 ;  /* 0x00000002000f7824 */ /* 0x004fe200078e0205 */
[----:B------:R-:W-:Y:S01]  /*ce70*/  IADD3 R8, P6, PT, R5, R2, RZ ;  /* 0x0000000205087210 */ /* 0x000fe20007fde0ff */
[----:B------:R-:W2:Y:S01]  /*ce80*/  LDL.LU R26, [R1+0xc0] ;  /* 0x0000c000011a7983 */ /* 0x000ea20000300800 */
[----:B------:R-:W-:Y:S02]  /*ce90*/  PRMT R27, R18, 0x7770, RZ ;  /* 0x00007770121b7816 */ /* 0x000fe400000000ff */
[----:B------:R-:W-:Y:S01]  /*cea0*/  ISETP.LT.AND P3, PT, R25, UR19, !P0 ;  /* 0x0000001319007c0c */ /* 0x000fe2000c761270 */
[----:B0-----:R-:W-:Y:S01]  /*ceb0*/  IMAD R17, R0, 0x2, R15 ;  /* 0x0000000200117824 */ /* 0x001fe200078e020f */
[----:B------:R-:W-:Y:S01]  /*cec0*/  LEA.HI.X.SX32 R9, R5, R3, 0x1, P6 ;  /* 0x0000000305097211 */ /* 0x000fe200030f0eff */
[----:B------:R0:W-:Y:S01]  /*ced0*/  @P5 STG.E.U8 desc[UR26][R12.64], R27 ;  /* 0x0000001b0c005986 */ /* 0x0001e2000c10111a */
[----:B------:R-:W-:-:S02]  /*cee0*/  PRMT R25, R18, 0x7771, RZ ;  /* 0x0000777112197816 */ /* 0x000fc400000000ff */
[CC--:B------:R-:W-:Y:S01]  /*cef0*/  IADD3 R10, P5, PT, R15.reuse, R2.reuse, RZ ;  /* 0x000000020f0a7210 */ /* 0x0c0fe20007fbe0ff */
[----:B------:R-:W2:Y:S03]  /*cf00*/  LDL.LU R28, [R1+0xbc] ;  /* 0x0000bc00011c7983 */ /* 0x000ea60000300800 */
[----:B------:R-:W-:Y:S01]  /*cf10*/  LEA.HI.X.SX32 R11, R15, R3, 0x1, P5 ;  /* 0x000000030f0b7211 */ /* 0x000fe200028f0eff */
[----:B------:R1:W-:Y:S01]  /*cf20*/  @P2 STG.E.U8 desc[UR26][R8.64], R25 ;  /* 0x0000001908002986 */ /* 0x0003e2000c10111a */
[----:B----4-:R-:W-:Y:S02]  /*cf30*/  ISETP.LT.AND P2, PT, R14, UR19, !P0 ;  /* 0x000000130e007c0c */ /* 0x010fe4000c741270 */
[----:B------:R-:W-:Y:S01]  /*cf40*/  IADD3 R14, P5, PT, R17, R2, RZ ;  /* 0x00000002110e7210 */ /* 0x000fe20007fbe0ff */
[----:B------:R-:W4:Y:S01]  /*cf50*/  LDS.128 R4, [R238+0x800] ;  /* 0x00080000ee047984 */ /* 0x000f220000000c00 */
[----:B------:R-:W-:-:S02]  /*cf60*/  ISETP.LT.AND P6, PT, R22, UR19, !P0 ;  /* 0x0000001316007c0c */ /* 0x000fc4000c7c1270 */
[----:B------:R-:W-:Y:S01]  /*cf70*/  LEA.HI.X.SX32 R15, R17, R3, 0x1, P5 ;  /* 0x00000003110f7211 */ /* 0x000fe200028f0eff */
[----:B------:R-:W4:Y:S01]  /*cf80*/  LDL.LU R22, [R1+0xb8] ;  /* 0x0000b80001167983 */ /* 0x000f220000300800 */
[----:B---3--:R-:W-:-:S03]  /*cf90*/  ISETP.LT.AND P5, PT, R20, UR19, !P0 ;  /* 0x0000001314007c0c */ /* 0x008fc6000c7a1270 */
[----:B------:R-:W3:Y:S01]  /*cfa0*/  LDL.LU R20, [R1+0xb4] ;  /* 0x0000b40001147983 */ /* 0x000ee20000300800 */
[----:B------:R-:W-:Y:S01]  /*cfb0*/  PRMT R23, R18, 0x7772, RZ ;  /* 0x0000777212177816 */ /* 0x000fe200000000ff */
[----:B------:R-:W-:Y:S01]  /*cfc0*/  IMAD R21, R0, 0x2, R17 ;  /* 0x0000000200157824 */ /* 0x000fe200078e0211 */
[----:B0-----:R-:W-:-:S03]  /*cfd0*/  PRMT R27, R18, 0x7773, RZ ;  /* 0x00007773121b7816 */ /* 0x001fc600000000ff */
[----:B------:R0:W-:Y:S01]  /*cfe0*/  @P4 STG.E.U8 desc[UR26][R10.64], R23 ;  /* 0x000000170a004986 */ /* 0x0001e2000c10111a */
[-C--:B-1----:R-:W-:Y:S01]  /*cff0*/  IADD3 R8, P4, PT, R21, R2.reuse, RZ ;  /* 0x0000000215087210 */ /* 0x082fe20007f9e0ff */
[C---:B------:R-:W-:Y:S01]  /*d000*/  IMAD R13, R0.reuse, 0x2, R21 ;  /* 0x00000002000d7824 */ /* 0x040fe200078e0215 */
[----:B------:R-:W-:Y:S01]  /*d010*/  PRMT R25, R19, 0x7770, RZ ;  /* 0x0000777013197816 */ /* 0x000fe200000000ff */
[----:B------:R1:W-:Y:S01]  /*d020*/  @P3 STG.E.U8 desc[UR26][R14.64], R27 ;  /* 0x0000001b0e003986 */ /* 0x0003e2000c10111a */
[-C--:B------:R-:W-:Y:S01]  /*d030*/  LEA.HI.X.SX32 R9, R21, R3.reuse, 0x1, P4 ;  /* 0x0000000315097211 */ /* 0x080fe200020f0eff */
[----:B------:R-:W-:Y:S01]  /*d040*/  IMAD R17, R0, 0x2, R13 ;  /* 0x0000000200117824 */ /* 0x000fe200078e020d */
[C---:B------:R-:W-:Y:S02]  /*d050*/  IADD3 R12, P3, PT, R13.reuse, R2, RZ ;  /* 0x000000020d0c7210 */ /* 0x040fe40007f7e0ff */
[----:B-----5:R-:W-:Y:S01]  /*d060*/  ISETP.LT.AND P4, PT, R16, UR19, !P0 ;  /* 0x0000001310007c0c */ /* 0x020fe2000c781270 */
[----:B------:R5:W-:Y:S01]  /*d070*/  @P1 STG.E.U8 desc[UR26][R8.64], R25 ;  /* 0x0000001908001986 */ /* 0x000be2000c10111a */
[----:B------:R-:W-:-:S02]  /*d080*/  LEA.HI.X.SX32 R13, R13, R3, 0x1, P3 ;  /* 0x000000030d0d7211 */ /* 0x000fc400018f0eff */
[----:B0-----:R-:W-:Y:S02]  /*d090*/  PRMT R23, R19, 0x7771, RZ ;  /* 0x0000777113177816 */ /* 0x001fe400000000ff */
[C---:B------:R-:W-:Y:S01]  /*d0a0*/  IADD3 R10, P1, PT, R17.reuse, R2, RZ ;  /* 0x00000002110a7210 */ /* 0x040fe20007f3e0ff */
[----:B------:R-:W-:Y:S02]  /*d0b0*/  IMAD R16, R24, R0, RZ ;  /* 0x0000000018107224 */ /* 0x000fe400078e02ff */
[----:B------:R4:W-:Y:S01]  /*d0c0*/  @P6 STG.E.U8 desc[UR26][R12.64], R23 ;  /* 0x000000170c006986 */ /* 0x0009e2000c10111a */
[----:B------:R-:W-:Y:S01]  /*d0d0*/  LEA.HI.X.SX32 R11, R17, R3, 0x1, P1 ;  /* 0x00000003110b7211 */ /* 0x000fe200008f0eff */
[----:B------:R-:W-:Y:S01]  /*d0e0*/  IMAD R17, R0, 0x4, R17 ;  /* 0x0000000400117824 */ /* 0x000fe200078e0211 */
[----:B------:R-:W-:Y:S02]  /*d0f0*/  ISETP.LT.AND P3, PT, R24, UR19, !P0 ;  /* 0x0000001318007c0c */ /* 0x000fe4000c761270 */
[----:B-1----:R-:W-:Y:S01]  /*d100*/  IADD3 R14, P6, PT, R16, R2, RZ ;  /* 0x00000002100e7210 */ /* 0x002fe20007fde0ff */
[----:B------:R-:W3:Y:S01]  /*d110*/  LDL.LU R24, [R1+0xb0] ;  /* 0x0000b00001187983 */ /* 0x000ee20000300800 */
[----:B--2---:R-:W-:-:S02]  /*d120*/  ISETP.LT.AND P1, PT, R26, UR19, !P0 ;  /* 0x000000131a007c0c */ /* 0x004fc4000c721270 */
[----:B------:R-:W-:Y:S01]  /*d130*/  LEA.HI.X.SX32 R15, R16, R3, 0x1, P6 ;  /* 0x00000003100f7211 */ /* 0x000fe200030f0eff */
[----:B------:R-:W2:Y:S01]  /*d140*/  LDL.LU R26, [R1+0xac] ;  /* 0x0000ac00011a7983 */ /* 0x000ea20000300800 */
[----:B-----5:R-:W-:-:S03]  /*d150*/  IADD3 R8, P6, PT, R17, R2, RZ ;  /* 0x0000000211087210 */ /* 0x020fc60007fde0ff */
[----:B------:R-:W5:Y:S01]  /*d160*/  LDL.LU R18, [R1+0xa8] ;  /* 0x0000a80001127983 */ /* 0x000f620000300800 */
[C---:B------:R-:W-:Y:S02]  /*d170*/  PRMT R21, R19.reuse, 0x7772, RZ ;  /* 0x0000777213157816 */ /* 0x040fe400000000ff */
[----:B------:R-:W-:Y:S02]  /*d180*/  PRMT R19, R19, 0x7773, RZ ;  /* 0x0000777313137816 */ /* 0x000fe400000000ff */
[----:B------:R-:W-:Y:S02]  /*d190*/  LEA.HI.X.SX32 R9, R17, R3, 0x1, P6 ;  /* 0x0000000311097211 */ /* 0x000fe400030f0eff */
[----:B----4-:R-:W-:Y:S01]  /*d1a0*/  PRMT R23, R4, 0x7770, RZ ;  /* 0x0000777004177816 */ /* 0x010fe200000000ff */
[----:B------:R0:W-:Y:S04]  /*d1b0*/  @P2 STG.E.U8 desc[UR26][R10.64], R21 ;  /* 0x000000150a002986 */ /* 0x0001e8000c10111a */
[----:B------:R-:W-:Y:S01]  /*d1c0*/  @P3 STG.E.U8 desc[UR26][R14.64], R19 ;  /* 0x000000130e003986 */ /* 0x000fe2000c10111a */
[----:B------:R-:W-:-:S03]  /*d1d0*/  ISETP.LT.AND P3, PT, R22, UR19, !P0 ;  /* 0x0000001316007c0c */ /* 0x000fc6000c761270 */
[----:B------:R1:W-:Y:S04]  /*d1e0*/  @P5 STG.E.U8 desc[UR26][R8.64], R23 ;  /* 0x0000001708005986 */ /* 0x0003e8000c10111a */
[----:B------:R-:W4:Y:S01]  /*d1f0*/  LDL.LU R22, [R1+0x4] ;  /* 0x0000040001167983 */ /* 0x000f220000300800 */
[----:B---3--:R-:W-:-:S03]  /*d200*/  ISETP.LT.AND P5, PT, R20, UR19, !P0 ;  /* 0x0000001314007c0c */ /* 0x008fc6000c7a1270 */
[----:B------:R-:W3:Y:S01]  /*d210*/  LDL.LU R20, [R1+0xa4] ;  /* 0x0000a40001147983 */ /* 0x000ee20000300800 */
[----:B------:R-:W-:-:S04]  /*d220*/  IMAD R13, R0, 0x2, R17 ;  /* 0x00000002000d7824 */ /* 0x000fc800078e0211 */
[----:B0-----:R-:W-:Y:S01]  /*d230*/  IMAD R11, R0, 0x2, R13 ;  /* 0x00000002000b7824 */ /* 0x001fe200078e020d */
[CC--:B------:R-:W-:Y:S02]  /*d240*/  IADD3 R12, P6, PT, R13.reuse, R2.reuse, RZ ;  /* 0x000000020d0c7210 */ /* 0x0c0fe40007fde0ff */
[----:B------:R-:W-:Y:S01]  /*d250*/  ISETP.LT.AND P2, PT, R28, UR19, !P0 ;  /* 0x000000131c007c0c */ /* 0x000fe2000c741270 */
[C---:B------:R-:W-:Y:S01]  /*d260*/  IMAD R17, R0.reuse, 0x2, R11 ;  /* 0x0000000200117824 */ /* 0x040fe200078e020b */
[-C--:B------:R-:W-:Y:S02]  /*d270*/  LEA.HI.X.SX32 R13, R13, R3.reuse, 0x1, P6 ;  /* 0x000000030d0d7211 */ /* 0x080fe400030f0eff */
[C---:B------:R-:W-:Y:S01]  /*d280*/  IADD3 R10, P6, PT, R11.reuse, R2, RZ ;  /* 0x000000020b0a7210 */ /* 0x040fe20007fde0ff */
[----:B-1----:R-:W-:Y:S01]  /*d290*/  IMAD R9, R0, 0x2, R17 ;  /* 0x0000000200097824 */ /* 0x002fe200078e0211 */
[----:B------:R-:W-:Y:S02]  /*d2a0*/  PRMT R25, R4, 0x7771, RZ ;  /* 0x0000777104197816 */ /* 0x000fe400000000ff */
[----:B------:R-:W-:-:S02]  /*d2b0*/  LEA.HI.X.SX32 R11, R11, R3, 0x1, P6 ;  /* 0x000000030b0b7211 */ /* 0x000fc400030f0eff */
[CC--:B------:R-:W-:Y:S02]  /*d2c0*/  IADD3 R14, P6, PT, R17.reuse, R2.reuse, RZ ;  /* 0x00000002110e7210 */ /* 0x0c0fe40007fde0ff */
[C---:B------:R-:W-:Y:S01]  /*d2d0*/  PRMT R23, R4.reuse, 0x7772, RZ ;  /* 0x0000777204177816 */ /* 0x040fe200000000ff */
[----:B------:R0:W-:Y:S01]  /*d2e0*/  @P4 STG.E.U8 desc[UR26][R12.64], R25 ;  /* 0x000000190c004986 */ /* 0x0001e2000c10111a */
[----:B------:R-:W-:Y:S02]  /*d2f0*/  LEA.HI.X.SX32 R15, R17, R3, 0x1, P6 ;  /* 0x00000003110f7211 */ /* 0x000fe400030f0eff */
[----:B------:R-:W-:Y:S02]  /*d300*/  PRMT R21, R4, 0x7773, RZ ;  /* 0x0000777304157816 */ /* 0x000fe400000000ff */
[----:B------:R-:W-:Y:S01]  /*d310*/  IADD3 R8, P6, PT, R9, R2, RZ ;  /* 0x0000000209087210 */ /* 0x000fe20007fde0ff */
[----:B------:R1:W-:Y:S01]  /*d320*/  @P1 STG.E.U8 desc[UR26][R10.64], R23 ;  /* 0x000000170a001986 */ /* 0x0003e2000c10111a */
[----:B------:R-:W-:-:S03]  /*d330*/  ISETP.LT.AND P4, PT, R24, UR19, !P0 ;  /* 0x0000001318007c0c */ /* 0x000fc6000c781270 */
[----:B------:R-:W2:Y:S01]  /*d340*/  LDL.LU R24, [R1+0xa0] ;  /* 0x0000a00001187983 */ /* 0x000ea20000300800 */
[----:B0-----:R-:W-:Y:S01]  /*d350*/  IMAD R13, R0, 0x2, R9 ;  /* 0x00000002000d7824 */ /* 0x001fe200078e0209 */
[----:B------:R-:W-:Y:S02]  /*d360*/  LEA.HI.X.SX32 R9, R9, R3, 0x1, P6 ;  /* 0x0000000309097211 */ /* 0x000fe400030f0eff */
[----:B------:R0:W-:Y:S01]  /*d370*/  @P2 STG.E.U8 desc[UR26][R14.64], R21 ;  /* 0x000000150e002986 */ /* 0x0001e2000c10111a */
[----:B-----5:R-:W-:-:S03]  /*d380*/  ISETP.LT.AND P2, PT, R18, UR19, !P0 ;  /* 0x0000001312007c0c */ /* 0x020fc6000c741270 */
[----:B------:R-:W5:Y:S01]  /*d390*/  LDL.LU R16, [R1+0x9c] ;  /* 0x00009c0001107983 */ /* 0x000f620000300800 */
[----:B------:R-:W-:-:S03]  /*d3a0*/  IADD3 R12, P6, PT, R13, R2, RZ ;  /* 0x000000020d0c7210 */ /* 0x000fc60007fde0ff */
[----:B------:R-:W5:Y:S01]  /*d3b0*/  LDL.LU R18, [R1] ;  /* 0x0000000001127983 */ /* 0x000f620000300800 */
[----:B------:R-:W-:Y:S01]  /*d3c0*/  PRMT R19, R5, 0x7770, RZ ;  /* 0x0000777005137816 */ /* 0x000fe200000000ff */
[----:B------:R-:W-:Y:S01]  /*d3d0*/  IMAD R17, R0, 0x2, R13 ;  /* 0x0000000200117824 */ /* 0x000fe200078e020d */
[----:B------:R-:W-:Y:S02]  /*d3e0*/  LEA.HI.X.SX32 R13, R13, R3, 0x1, P6 ;  /* 0x000000030d0d7211 */ /* 0x000fe400030f0eff */
[----:B-1----:R-:W-:Y:S01]  /*d3f0*/  PRMT R23, R5, 0x7771, RZ ;  /* 0x0000777105177816 */ /* 0x002fe200000000ff */
[----:B------:R1:W-:Y:S04]  /*d400*/  @P3 STG.E.U8 desc[UR26][R8.64], R19 ;  /* 0x0000001308003986 */ /* 0x0003e8000c10111a */
[----:B------:R-:W-:Y:S01]  /*d410*/  @P5 STG.E.U8 desc[UR26][R12.64], R23 ;  /* 0x000000170c005986 */ /* 0x000fe2000c10111a */
[C---:B----4-:R-:W-:Y:S01]  /*d420*/  ISETP.LT.AND P3, PT, R22.reuse, UR19, !P0 ;  /* 0x0000001316007c0c */ /* 0x050fe2000c761270 */
[----:B------:R-:W-:-:S02]  /*d430*/  IMAD R4, R22, R0, RZ ;  /* 0x0000000016047224 */ /* 0x000fc400078e02ff */
[----:B------:R-:W4:Y:S01]  /*d440*/  LDL.LU R22, [R1+0x98] ;  /* 0x0000980001167983 */ /* 0x000f220000300800 */
[----:B---3--:R-:W-:-:S03]  /*d450*/  ISETP.LT.AND P5, PT, R20, UR19, !P0 ;  /* 0x0000001314007c0c */ /* 0x008fc6000c7a1270 */
[----:B------:R-:W3:Y:S01]  /*d460*/  LDL.LU R20, [R1+0x94] ;  /* 0x0000940001147983 */ /* 0x000ee20000300800 */
[----:B------:R-:W-:-:S04]  /*d470*/  IADD3 R10, P6, PT, R17, R2, RZ ;  /* 0x00000002110a7210 */ /* 0x000fc80007fde0ff */
[-C--:B------:R-:W-:Y:S01]  /*d480*/  LEA.HI.X.SX32 R11, R17, R3.reuse, 0x1, P6 ;  /* 0x00000003110b7211 */ /* 0x080fe200030f0eff */
[----:B------:R-:W-:Y:S01]  /*d490*/  IMAD R17, R0, 0x4, R17 ;  /* 0x0000000400117824 */ /* 0x000fe200078e0211 */
[----:B0-----:R-:W-:Y:S02]  /*d4a0*/  PRMT R21, R5, 0x7772, RZ ;  /* 0x0000777205157816 */ /* 0x001fe400000000ff */
[-C--:B------:R-:W-:Y:S01]  /*d4b0*/  IADD3 R14, P6, PT, R4, R2.reuse, RZ ;  /* 0x00000002040e7210 */ /* 0x080fe20007fde0ff */
[----:B-1----:R-:W-:Y:S01]  /*d4c0*/  IMAD R9, R0, 0x2, R17 ;  /* 0x0000000200097824 */ /* 0x002fe200078e0211 */
[----:B--2---:R-:W-:Y:S01]  /*d4d0*/  ISETP.LT.AND P1, PT, R26, UR19, !P0 ;  /* 0x000000131a007c0c */ /* 0x004fe2000c721270 */
[----:B------:R0:W-:Y:S01]  /*d4e0*/  @P4 STG.E.U8 desc[UR26][R10.64], R21 ;  /* 0x000000150a004986 */ /* 0x0001e2000c10111a */
[----:B------:R-:W-:Y:S02]  /*d4f0*/  LEA.HI.X.SX32 R15, R4, R3, 0x1, P6 ;  /* 0x00000003040f7211 */ /* 0x000fe400030f0eff */
[----:B------:R-:W-:-:S02]  /*d500*/  IADD3 R4, P6, PT, R17, R2, RZ ;  /* 0x0000000211047210 */ /* 0x000fc40007fde0ff */
[----:B------:R-:W-:Y:S02]  /*d510*/  PRMT R19, R5, 0x7773, RZ ;  /* 0x0000777305137816 */ /* 0x000fe400000000ff */
[----:B------:R-:W-:Y:S01]  /*d520*/  LEA.HI.X.SX32 R5, R17, R3, 0x1, P6 ;  /* 0x0000000311057211 */ /* 0x000fe200030f0eff */
[----:B0-----:R-:W-:Y:S01]  /*d530*/  IMAD R11, R0, 0x2, R9 ;  /* 0x00000002000b7824 */ /* 0x001fe200078e0209 */
[----:B------:R-:W-:-:S03]  /*d540*/  PRMT R23, R6, 0x7770, RZ ;  /* 0x0000777006177816 */ /* 0x000fc600000000ff */
[C---:B------:R-:W-:Y:S01]  /*d550*/  IMAD R13, R0.reuse, 0x2, R11 ;  /* 0x00000002000d7824 */ /* 0x040fe200078e020b */
[----:B------:R0:W-:Y:S01]  /*d560*/  @P3 STG.E.U8 desc[UR26][R14.64], R19 ;  /* 0x000000130e003986 */ /* 0x0001e2000c10111a */
[-C--:B------:R-:W-:Y:S02]  /*d570*/  IADD3 R8, P6, PT, R9, R2.reuse, RZ ;  /* 0x0000000209087210 */ /* 0x080fe40007fde0ff */
[----:B------:R-:W-:Y:S01]  /*d580*/  IMAD R17, R0, 0x2, R13 ;  /* 0x0000000200117824 */ /* 0x000fe200078e020d */
[----:B------:R-:W-:Y:S01]  /*d590*/  @P1 STG.E.U8 desc[UR26][R4.64], R23 ;  /* 0x0000001704001986 */ /* 0x000fe2000c10111a */
[----:B------:R-:W-:Y:S02]  /*d5a0*/  IADD3 R10, P1, PT, R11, R2, RZ ;  /* 0x000000020b0a7210 */ /* 0x000fe40007f3e0ff */
[-C--:B------:R-:W-:Y:S02]  /*d5b0*/  LEA.HI.X.SX32 R9, R9, R3.reuse, 0x1, P6 ;  /* 0x0000000309097211 */ /* 0x080fe400030f0eff */
[----:B-----5:R-:W-:Y:S01]  /*d5c0*/  ISETP.LT.AND P3, PT, R16, UR19, !P0 ;  /* 0x0000001310007c0c */ /* 0x020fe2000c761270 */
[----:B0-----:R-:W-:Y:S01]  /*d5d0*/  IMAD R19, R0, 0x2, R17 ;  /* 0x0000000200137824 */ /* 0x001fe200078e0211 */
[----:B------:R-:W-:Y:S01]  /*d5e0*/  PRMT R21, R6, 0x7771, RZ ;  /* 0x0000777106157816 */ /* 0x000fe200000000ff */
[----:B------:R-:W-:Y:S01]  /*d5f0*/  IMAD R16, R18, R0, RZ ;  /* 0x0000000012107224 */ /* 0x000fe200078e02ff */
[----:B------:R-:W-:Y:S01]  /*d600*/  LEA.HI.X.SX32 R11, R11, R3, 0x1, P1 ;  /* 0x000000030b0b7211 */ /* 0x000fe200008f0eff */
[----:B------:R-:W-:Y:S01]  /*d610*/  IMAD R0, R0, 0x2, R19 ;  /* 0x0000000200007824 */ /* 0x000fe200078e0213 */
[-C--:B------:R-:W-:Y:S01]  /*d620*/  IADD3 R14, P1, PT, R17, R2.reuse, RZ ;  /* 0x00000002110e7210 */ /* 0x080fe20007f3e0ff */
[----:B------:R0:W-:Y:S01]  /*d630*/  @P2 STG.E.U8 desc[UR26][R8.64], R21 ;  /* 0x0000001508002986 */ /* 0x0001e2000c10111a */
[----:B------:R-:W-:-:S02]  /*d640*/  IADD3 R12, P2, PT, R13, R2, RZ ;  /* 0x000000020d0c7210 */ /* 0x000fc40007f5e0ff */
[-C--:B------:R-:W-:Y:S02]  /*d650*/  LEA.HI.X.SX32 R15, R17, R3.reuse, 0x1, P1 ;  /* 0x00000003110f7211 */ /* 0x080fe400008f0eff */
[----:B------:R-:W-:Y:S02]  /*d660*/  ISETP.LT.AND P4, PT, R24, UR19, !P0 ;  /* 0x0000001318007c0c */ /* 0x000fe4000c781270 */
[-C--:B------:R-:W-:Y:S02]  /*d670*/  LEA.HI.X.SX32 R13, R13, R3.reuse, 0x1, P2 ;  /* 0x000000030d0d7211 */ /* 0x080fe400010f0eff */
[----:B0-----:R-:W-:Y:S02]  /*d680*/  IADD3 R8, P1, PT, R0, R2, RZ ;  /* 0x0000000200087210 */ /* 0x001fe40007f3e0ff */
[----:B----4-:R-:W-:Y:S02]  /*d690*/  ISETP.LT.AND P2, PT, R22, UR19, !P0 ;  /* 0x0000001316007c0c */ /* 0x010fe4000c741270 */
[----:B------:R-:W-:-:S02]  /*d6a0*/  LEA.HI.X.SX32 R9, R0, R3, 0x1, P1 ;  /* 0x0000000300097211 */ /* 0x000fc400008f0eff */
[CC--:B------:R-:W-:Y:S02]  /*d6b0*/  IADD3 R4, P6, PT, R19.reuse, R2.reuse, RZ ;  /* 0x0000000213047210 */ /* 0x0c0fe40007fde0ff */
[----:B------:R-:W-:Y:S02]  /*d6c0*/  PRMT R25, R6, 0x7772, RZ ;  /* 0x0000777206197816 */ /* 0x000fe400000000ff */
[----:B------:R-:W-:Y:S02]  /*d6d0*/  LEA.HI.X.SX32 R5, R19, R3, 0x1, P6 ;  /* 0x0000000313057211 */ /* 0x000fe400030f0eff */
[----:B------:R-:W-:Y:S02]  /*d6e0*/  IADD3 R2, P6, PT, R16, R2, RZ ;  /* 0x0000000210027210 */ /* 0x000fe40007fde0ff */
[----:B------:R-:W-:Y:S02]  /*d6f0*/  PRMT R23, R6, 0x7773, RZ ;  /* 0x0000777306177816 */ /* 0x000fe400000000ff */
[----:B------:R-:W-:-:S02]  /*d700*/  PRMT R17, R7, 0x7773, RZ ;  /* 0x0000777307117816 */ /* 0x000fc400000000ff */
[C---:B------:R-:W-:Y:S02]  /*d710*/  PRMT R19, R7.reuse, 0x7772, RZ ;  /* 0x0000777207137816 */ /* 0x040fe400000000ff */
[C---:B------:R-:W-:Y:S02]  /*d720*/  PRMT R21, R7.reuse, 0x7771, RZ ;  /* 0x0000777107157816 */ /* 0x040fe400000000ff */
[----:B------:R-:W-:Y:S01]  /*d730*/  PRMT R7, R7, 0x7770, RZ ;  /* 0x0000777007077816 */ /* 0x000fe200000000ff */
[----:B------:R0:W-:Y:S01]  /*d740*/  @P5 STG.E.U8 desc[UR26][R10.64], R25 ;  /* 0x000000190a005986 */ /* 0x0001e2000c10111a */
[----:B------:R-:W-:-:S03]  /*d750*/  LEA.HI.X.SX32 R3, R16, R3, 0x1, P6 ;  /* 0x0000000310037211 */ /* 0x000fc600030f0eff */
[----:B------:R0:W-:Y:S04]  /*d760*/  @P4 STG.E.U8 desc[UR26][R12.64], R23 ;  /* 0x000000170c004986 */ /* 0x0001e8000c10111a */
[----:B------:R0:W-:Y:S04]  /*d770*/  @P3 STG.E.U8 desc[UR26][R14.64], R7 ;  /* 0x000000070e003986 */ /* 0x0001e8000c10111a */
[----:B------:R0:W-:Y:S01]  /*d780*/  @P2 STG.E.U8 desc[UR26][R4.64], R21 ;  /* 0x0000001504002986 */ /* 0x0001e2000c10111a */
[----:B---3--:R-:W-:Y:S02]  /*d790*/  ISETP.LT.AND P1, PT, R20, UR19, !P0 ;  /* 0x0000001314007c0c */ /* 0x008fe4000c721270 */
[----:B------:R-:W-:-:S11]  /*d7a0*/  ISETP.LT.AND P0, PT, R18, UR19, !P0 ;  /* 0x0000001312007c0c */ /* 0x000fd6000c701270 */
[----:B------:R0:W-:Y:S04]  /*d7b0*/  @P1 STG.E.U8 desc[UR26][R8.64], R19 ;  /* 0x0000001308001986 */ /* 0x0001e8000c10111a */
[----:B------:R0:W-:Y:S01]  /*d7c0*/  @P0 STG.E.U8 desc[UR26][R2.64], R17 ;  /* 0x0000001102000986 */ /* 0x0001e2000c10111a */
[----:B------:R-:W-:Y:S06]  /*d7d0*/  BAR.SYNC.DEFER_BLOCKING 0x0 ;  /* 0x0000000000007b1d */ /* 0x000fec0000010000 */
[----:B------:R-:W-:Y:S05]  /*d7e0*/  BRA.U UP0, `(.L_x_13) ;  /* 0x0000000100a07547 */ /* 0x000fea000b800000 */
[----:B------:R-:W1:Y:S01]  /*d7f0*/  S2UR UR5, SR_CgaCtaId ;  /* 0x00000000000579c3 */ /* 0x000e620000008800 */
[----:B------:R-:W-:Y:S01]  /*d800*/  NOP ;  /* 0x0000000000007918 */ /* 0x000fe20000000000 */
[----:B------:R-:W-:Y:S01]  /*d810*/  UMOV UR4, 0x50 ;  /* 0x0000005000047882 */ /* 0x000fe20000000000 */
[----:B------:R-:W-:Y:S02]  /*d820*/  IMAD.U32 R0, RZ, RZ, UR12 ;  /* 0x0000000cff007e24 */ /* 0x000fe4000f8e00ff */
[----:B0-----:R-:W-:Y:S02]  /*d830*/  IMAD.MOV.U32 R3, RZ, RZ, 0xf ;  /* 0x0000000fff037424 */ /* 0x001fe400078e00ff */
[----:B------:R-:W-:Y:S01]  /*d840*/  IMAD.MOV.U32 R7, RZ, RZ, 0x1 ;  /* 0x00000001ff077424 */ /* 0x000fe200078e00ff */
[----:B------:R-:W-:-:S04]  /*d850*/  LOP3.LUT R0, R0, 0xffff, RZ, 0xc0, !PT ;  /* 0x0000ffff00007812 */ /* 0x000fc800078ec0ff */
[----:B------:R-:W-:-:S05]  /*d860*/  SHF.R.U32.HI R0, RZ, 0x5, R0 ;  /* 0x00000005ff007819 */ /* 0x000fca0000011600 */
[----:B------:R-:W-:Y:S01]  /*d870*/  VIADD R2, R0, 0x10 ;  /* 0x0000001000027836 */ /* 0x000fe20000000000 */
[----:B------:R-:W-:Y:S01]  /*d880*/  SHF.L.U32 R0, R3, R0, RZ ;  /* 0x0000000003007219 */ /* 0x000fe200000006ff */
[----:B-1----:R-:W-:-:S03]  /*d890*/  ULEA UR6, UR5, UR4, 0x18 ;  /* 0x0000000405067291 */ /* 0x002fc6000f8ec0ff */
[----:B------:R-:W-:-:S04]  /*d8a0*/  SHF.L.U32 R3, R7, R2, RZ ;  /* 0x0000000207037219 */ /* 0x000fc800000006ff */
[----:B------:R-:W-:Y:S02]  /*d8b0*/  LOP3.LUT R0, R3, R0, RZ, 0xfc, !PT ;  /* 0x0000000003007212 */ /* 0x000fe400078efcff */
[----:B------:R-:W0:Y:S02]  /*d8c0*/  LDS R5, [UR6] ;  /* 0x00000006ff057984 */ /* 0x000e240008000800 */
[C---:B------:R-:W-:Y:S02]  /*d8d0*/  LOP3.LUT R2, R0.reuse, 0xffff, RZ, 0xc0, !PT ;  /* 0x0000ffff00027812 */ /* 0x040fe400078ec0ff */
[----:B0-----:R-:W-:-:S04]  /*d8e0*/  LOP3.LUT R3, R0, 0xffff, R5, 0x80, !PT ;  /* 0x0000ffff00037812 */ /* 0x001fc800078e8005 */
[----:B------:R-:W-:-:S13]  /*d8f0*/  ISETP.NE.AND P0, PT, R3, R2, PT ;  /* 0x000000020300720c */ /* 0x000fda0003f05270 */
[----:B------:R-:W-:Y:S05]  /*d900*/  @P0 BRA `(.L_x_14) ;  /* 0x0000000000500947 */ /* 0x000fea0003800000 */
[----:B------:R-:W-:Y:S02]  /*d910*/  SHF.R.U32.HI R5, RZ, 0x10, R5 ;  /* 0x00000010ff057819 */ /* 0x000fe40000011605 */
[----:B------:R-:W-:-:S04]  /*d920*/  SHF.R.U32.HI R2, RZ, 0x10, R0 ;  /* 0x00000010ff027819 */ /* 0x000fc80000011600 */
[----:B------:R-:W-:-:S04]  /*d930*/  LOP3.LUT R5, R5, R2, RZ, 0xc0, !PT ;  /* 0x0000000205057212 */ /* 0x000fc800078ec0ff */
[----:B------:R-:W-:-:S13]  /*d940*/  ISETP.NE.AND P0, PT, R5, R2, PT ;  /* 0x000000020500720c */ /* 0x000fda0003f05270 */
[----:B------:R-:W-:Y:S05]  /*d950*/  @P0 BRA `(.L_x_15) ;  /* 0x0000000000300947 */ /* 0x000fea0003800000 */
[----:B------:R-:W-:Y:S01]  /*d960*/  R2UR UR4, R0 ;  /* 0x00000000000472ca */ /* 0x000fe200000e0000 */
[----:B------:R-:W-:Y:S01]  /*d970*/  VOTEU.ANY UR5, UPT, PT ;  /* 0x0000000000057886 */ /* 0x000fe200038e0100 */
[----:B------:R-:W0:Y:S01]  /*d980*/  S2R R0, SR_LANEID ;  /* 0x0000000000007919 */ /* 0x000e220000000000 */
[----:B------:R-:W-:-:S10]  /*d990*/  UFLO.U32 UR5, UR5 ;  /* 0x00000005000572bd */ /* 0x000fd400080e0000 */
[----:B------:R-:W-:-:S06]  /*d9a0*/  ULOP3.LUT UR4, URZ, UR4, URZ, 0x33, !UPT ;  /* 0x00000004ff047292 */ /* 0x000fcc000f8e33ff */
[----:B------:R-:W-:-:S04]  /*d9b0*/  IMAD.U32 R2, RZ, RZ, UR4 ;  /* 0x00000004ff027e24 */ /* 0x000fc8000f8e00ff */
[----:B------:R-:W1:Y:S02]  /*d9c0*/  REDUX UR7, R2 ;  /* 0x00000000020773c4 */ /* 0x000e640000000000 */
[----:B------:R2:W-:Y:S01]  /*d9d0*/  UTCATOMSWS.AND URZ, UR4 ;  /* 0x0000000400ff79e3 */ /* 0x0005e20008000000 */
[----:B0-----:R-:W-:Y:S01]  /*d9e0*/  ISETP.EQ.U32.AND P0, PT, R0, UR5, PT ;  /* 0x0000000500007c0c */ /* 0x001fe2000bf02070 */
[----:B-1----:R-:W-:-:S12]  /*d9f0*/  IMAD.U32 R0, RZ, RZ, UR7 ;  /* 0x00000007ff007e24 */ /* 0x002fd8000f8e00ff */
[----:B------:R2:W-:Y:S01]  /*da00*/  @P0 ATOMS.AND RZ, [UR6], R0 ;  /* 0x00000000ffff098c */ /* 0x0005e2000a800006 */
[----:B------:R-:W-:Y:S05]  /*da10*/  BRA `(.L_x_13) ;  /* 0x0000000000147947 */ /* 0x000fea0003800000 */
.L_x_15:
[----:B------:R-:W-:-:S07]  /*da20*/  MOV R2, 0xda40 ;  /* 0x0000da4000027802 */ /* 0x000fce0000000f00 */
[----:B------:R-:W-:Y:S05]  /*da30*/  CALL.REL.NOINC `($__internal_0_$__cuda_sm10x_tcgen05_guardrail_trap_col_being_dealloced_not_returned_by_alloc) ;  /* 0x00000000002c7944 */ /* 0x000fea0003c00000 */
[----:B------:R-:W-:Y:S05]  /*da40*/  BRA `(.L_x_13) ;  /* 0x0000000000087947 */ /* 0x000fea0003800000 */
.L_x_14:
[----:B------:R-:W-:-:S07]  /*da50*/  MOV R2, 0xda70 ;  /* 0x0000da7000027802 */ /* 0x000fce0000000f00 */
[----:B------:R-:W-:Y:S05]  /*da60*/  CALL.REL.NOINC `($__internal_2_$__cuda_sm10x_tcgen05_guardrail_trap_unallocated_columns_being_dealloced) ;  /* 0x0000000000387944 */ /* 0x000fea0003c00000 */
.L_x_13:
[----:B------:R-:W-:Y:S01]  /*da70*/  NOP ;  /* 0x0000000000007918 */ /* 0x000fe20000000000 */
[----:B--2---:R-:W-:Y:S05]  /*da80*/  EXIT ;  /* 0x000000000000794d */ /* 0x004fea0003800000 */
.L_x_8:
[----:B------:R-:W0:Y:S02]  /*da90*/  SYNCS.PHASECHK.TRANS64.TRYWAIT P1, [UR10], R126 ;  /* 0x0000007eff0075a7 */ /* 0x000e24000802110a */
[----:B0-----:R-:W-:Y:S05]  /*daa0*/  @!P1 BRA `(.L_x_8) ;  /* 0xfffffffc00f89947 */ /* 0x001fea000383ffff */
[----:B------:R-:W-:Y:S05]  /*dab0*/  BRA `(.L_x_16) ;  /* 0xffffffac00887947 */ /* 0x000fea000383ffff */
.L_x_12:
[----:B------:R-:W2:Y:S02]  /*dac0*/  SYNCS.PHASECHK.TRANS64.TRYWAIT P0, [UR10], R0 ;  /* 0x00000000ff0075a7 */ /* 0x000ea4000800110a */
[----:B--2---:R-:W-:Y:S05]  /*dad0*/  @!P0 BRA `(.L_x_12) ;  /* 0xfffffffc00f88947 */ /* 0x004fea000383ffff */
[----:B------:R-:W-:Y:S05]  /*dae0*/  BRA `(.L_x_11) ;  /* 0xffffffd000f07947 */ /* 0x000fea000383ffff */
        .weak           $__internal_0_$__cuda_sm10x_tcgen05_guardrail_trap_col_being_dealloced_not_returned_by_alloc
        .type           $__internal_0_$__cuda_sm10x_tcgen05_guardrail_trap_col_being_dealloced_not_returned_by_alloc,@function
        .size           $__internal_0_$__cuda_sm10x_tcgen05_guardrail_trap_col_being_dealloced_not_returned_by_alloc,($__internal_1_$__cuda_sm10x_tcgen05_guardrail_trap_phase_invalid_during_alloc - $__internal_0_$__cuda_sm10x_tcgen05_guardrail_trap_col_being_dealloced_not_returned_by_alloc)
$__internal_0_$__cuda_sm10x_tcgen05_guardrail_trap_col_being_dealloced_not_returned_by_alloc:
[----:B------:R-:W-:Y:S05]  /*daf0*/  BPT.TRAP 0x1 ;  /* 0x000000040000795c */ /* 0x000fea0000300000 */
[----:B------:R-:W-:-:S04]  /*db00*/  IMAD.MOV.U32 R3, RZ, RZ, 0x0 ;  /* 0x00000000ff037424 */ /* 0x000fc800078e00ff */
[----:B------:R-:W-:Y:S05]  /*db10*/  RET.REL.NODEC R2 `(matmul_kernel) ;  /* 0xffffff2402387950 */ /* 0x000fea0003c3ffff */
        .weak           $__internal_1_$__cuda_sm10x_tcgen05_guardrail_trap_phase_invalid_during_alloc
        .type           $__internal_1_$__cuda_sm10x_tcgen05_guardrail_trap_phase_invalid_during_alloc,@function
        .size           $__internal_1_$__cuda_sm10x_tcgen05_guardrail_trap_phase_invalid_during_alloc,($__internal_2_$__cuda_sm10x_tcgen05_guardrail_trap_unallocated_columns_being_dealloced - $__internal_1_$__cuda_sm10x_tcgen05_guardrail_trap_phase_invalid_during_alloc)
$__internal_1_$__cuda_sm10x_tcgen05_guardrail_trap_phase_invalid_during_alloc:
[----:B------:R-:W-:Y:S05]  /*db20*/  BPT.TRAP 0x1 ;  /* 0x000000040000795c */ /* 0x000fea0000300000 */
[----:B------:R-:W-:-:S04]  /*db30*/  IMAD.MOV.U32 R3, RZ, RZ, 0x0 ;  /* 0x00000000ff037424 */ /* 0x000fc800078e00ff */
[----:B------:R-:W-:Y:S05]  /*db40*/  RET.REL.NODEC R2 `(matmul_kernel) ;  /* 0xffffff24022c7950 */ /* 0x000fea0003c3ffff */
        .weak           $__internal_2_$__cuda_sm10x_tcgen05_guardrail_trap_unallocated_columns_being_dealloced
        .type           $__internal_2_$__cuda_sm10x_tcgen05_guardrail_trap_unallocated_columns_being_dealloced,@function
        .size           $__internal_2_$__cuda_sm10x_tcgen05_guardrail_trap_unallocated_columns_being_dealloced,(.L_x_20 - $__internal_2_$__cuda_sm10x_tcgen05_guardrail_trap_unallocated_columns_being_dealloced)
$__internal_2_$__cuda_sm10x_tcgen05_guardrail_trap_unallocated_columns_being_dealloced:
[----:B------:R-:W-:Y:S05]  /*db50*/  BPT.TRAP 0x1 ;  /* 0x000000040000795c */ /* 0x000fea0000300000 */
[----:B------:R-:W-:-:S04]  /*db60*/  IMAD.MOV.U32 R3, RZ, RZ, 0x0 ;  /* 0x00000000ff037424 */ /* 0x000fc800078e00ff */
[----:B------:R-:W-:Y:S05]  /*db70*/  RET.REL.NODEC R2 `(matmul_kernel) ;  /* 0xffffff2402207950 */ /* 0x000fea0003c3ffff */
.L_x_17:
[----:B------:R-:W-:-:S00]  /*db80*/  BRA `(.L_x_17) ;  /* 0xfffffffc00fc7947 */ /* 0x000fc0000383ffff */
[----:B------:R-:W-:-:S00]  /*db90*/  NOP ;  /* 0x0000000000007918 */ /* 0x000fc00000000000 */
        /* <DEDUP_REMOVED lines=14> */
.L_x_20:


//--------------------- .nv.shared.matmul_kernel  --------------------------
	.section	.nv.shared.matmul_kernel,"aw",@nobits
	.sectionflags	@""
	.align	16
	.zero		1024


//--------------------- .nv.shared.reserved.0     --------------------------
	.section	.nv.shared.reserved.0,"aw",@nobits
	.align	8
	.weak		__nv_reservedSMEM_offset_0_alias
	.size		__nv_reservedSMEM_offset_0_alias, 0, 64
	.other		__nv_reservedSMEM_offset_0_alias,@"STO_CUDA_RESERVED_SHARED STV_DEFAULT"
__nv_reservedSMEM_offset_0_alias:
	.zero		0
.nv.shared.reserved.0:
	.zero		64
	.weak		__nv_reservedSMEM_allocation_phase
	.type		__nv_reservedSMEM_allocation_phase,@object
	.size		__nv_reservedSMEM_allocation_phase,(.L_0 - __nv_reservedSMEM_allocation_phase)
__nv_reservedSMEM_allocation_phase:
	.zero		1
.L_0:
	.zero		7
	.weak		__nv_reservedSMEM_devtool_atexit_pc
	.type		__nv_reservedSMEM_devtool_atexit_pc,@object
	.size		__nv_reservedSMEM_devtool_atexit_pc,(__nv_reservedSMEM_allocation_mask - __nv_reservedSMEM_devtool_atexit_pc)
__nv_reservedSMEM_devtool_atexit_pc:
	.zero		8
	.weak		__nv_reservedSMEM_allocation_mask
	.type		__nv_reservedSMEM_allocation_mask,@object
	.size		__nv_reservedSMEM_allocation_mask,(.L_2 - __nv_reservedSMEM_allocation_mask)
__nv_reservedSMEM_allocation_mask:
	.zero		4
.L_2:


//--------------------- .nv.constant0.matmul_kernel --------------------------
	.section	.nv.constant0.matmul_kernel,"a",@progbits
	.sectionflags	@""
	.align	4
.nv.constant0.matmul_kernel:
	.zero		976


//--------------------- SYMBOLS --------------------------

	.type		.nv.reservedSmem.offset0,@object
	.size		.nv.reservedSmem.offset0,0x4
	.type		.nv.reservedSmem.cap,@object
	.size		.nv.reservedSmem.cap,0x4
